	.target	sm_90a

	.elftype	@"ET_EXEC"


//--------------------- .note.nv.tkinfo           --------------------------
	.section	.note.nv.tkinfo,"",@"SHT_NOTE"
	.sectionflags	@"SHF_NOTE_NV_TKINFO"
	.tkinfo
        /*0018*/ 	.word	0x00000002
        /*0030*/ 	.string	""
        /*0030*/ 	.string	"ptxas"
        /*0030*/ 	.string	"Cuda compilation tools, release 13.0, V13.0.88"
        /*0030*/ 	.string	"Build cuda_13.0.r13.0/compiler.36424714_0"
        /*0030*/ 	.string	"-arch sm_90a -m 64 "



//--------------------- .note.nv.cuinfo           --------------------------
	.section	.note.nv.cuinfo,"",@"SHT_NOTE"
	.sectionflags	@"SHF_NOTE_NV_CUINFO"
        /*0018*/ 	.short	0x0002
        /*001a*/ 	.short	0x005a
        /*001c*/ 	.short	0x0082
	.zero		2


//--------------------- .nv.info                  --------------------------
	.section	.nv.info,"",@"SHT_CUDA_INFO"
	.align	4


	//----- nvinfo : EIATTR_REGCOUNT
	.align		4
        /*0000*/ 	.byte	0x04, 0x2f
        /*0002*/ 	.short	(.L_15 - .L_14)
	.align		4
.L_14:
        /*0004*/ 	.word	index@(_ZN7cutlass13device_kernelINS_4gemm6kernel13GemmUniversalIN4cute5tupleIJiiiiEEENS1_10collective13CollectiveMmaINS1_34MainloopSm90TmaGmmaWarpSpecializedILi11ENS5_IJNS4_1CILi2EEENSA_ILi1EEESC_EEENS1_35KernelTmaWarpSpecializedCooperativeEEENS5_IJNSA_ILi256EEENSA_ILi64EEENSA_ILi32EEEEEENS_10bfloat16_tENS5_IJlSC_lEEESK_SL_NS4_8TiledMMAINS4_8MMA_AtomIJNS4_4SM904GMMA27MMA_64x64x16_F32BF16BF16_SSILNSP_5MajorE0ELSR_0ELNSP_7ScaleInE1ELSS_1EEEEEENS4_6LayoutISD_NS5_IJSC_NSA_ILi0EEESW_EEEEENS5_IJNS4_10UnderscoreESZ_SZ_EEEEENS4_13SM90_TMA_LOADENS4_14ComposedLayoutINS4_7SwizzleILi2ELi4ELi3EEENS4_18smem_ptr_flag_bitsILi16EEENSV_INS5_IJNSA_ILi8EEESI_EEENS5_IJSI_SC_EEEEEEEvNS4_8identityENS4_23SM90_TMA_LOAD_MULTICASTES1C_vS1D_EENS_8epilogue10collective6detail29Sm90TmaWarpSpecializedAdapterINS1H_15DefaultEpilogueISK_SL_SL_NS1G_6thread17LinearCombinationISK_Li1EffLNS1L_9ScaleType4KindE0ELNS_15FloatRoundStyleE2ESK_EENS1_15EpilogueDefaultEEEEEvvEEEEvNT_6ParamsE)
        /*0008*/ 	.word	0x000000a8


	//----- nvinfo : EIATTR_FRAME_SIZE
	.align		4
.L_15:
        /*000c*/ 	.byte	0x04, 0x11
        /*000e*/ 	.short	(.L_17 - .L_16)
	.align		4
.L_16:
        /*0010*/ 	.word	index@(_ZN7cutlass13device_kernelINS_4gemm6kernel13GemmUniversalIN4cute5tupleIJiiiiEEENS1_10collective13CollectiveMmaINS1_34MainloopSm90TmaGmmaWarpSpecializedILi11ENS5_IJNS4_1CILi2EEENSA_ILi1EEESC_EEENS1_35KernelTmaWarpSpecializedCooperativeEEENS5_IJNSA_ILi256EEENSA_ILi64EEENSA_ILi32EEEEEENS_10bfloat16_tENS5_IJlSC_lEEESK_SL_NS4_8TiledMMAINS4_8MMA_AtomIJNS4_4SM904GMMA27MMA_64x64x16_F32BF16BF16_SSILNSP_5MajorE0ELSR_0ELNSP_7ScaleInE1ELSS_1EEEEEENS4_6LayoutISD_NS5_IJSC_NSA_ILi0EEESW_EEEEENS5_IJNS4_10UnderscoreESZ_SZ_EEEEENS4_13SM90_TMA_LOADENS4_14ComposedLayoutINS4_7SwizzleILi2ELi4ELi3EEENS4_18smem_ptr_flag_bitsILi16EEENSV_INS5_IJNSA_ILi8EEESI_EEENS5_IJSI_SC_EEEEEEEvNS4_8identityENS4_23SM90_TMA_LOAD_MULTICASTES1C_vS1D_EENS_8epilogue10collective6detail29Sm90TmaWarpSpecializedAdapterINS1H_15DefaultEpilogueISK_SL_SL_NS1G_6thread17LinearCombinationISK_Li1EffLNS1L_9ScaleType4KindE0ELNS_15FloatRoundStyleE2ESK_EENS1_15EpilogueDefaultEEEEEvvEEEEvNT_6ParamsE)
        /*0014*/ 	.word	0x00000000


	//----- nvinfo : EIATTR_MIN_STACK_SIZE
	.align		4
.L_17:
        /*0018*/ 	.byte	0x04, 0x12
        /*001a*/ 	.short	(.L_19 - .L_18)
	.align		4
.L_18:
        /*001c*/ 	.word	index@(_ZN7cutlass13device_kernelINS_4gemm6kernel13GemmUniversalIN4cute5tupleIJiiiiEEENS1_10collective13CollectiveMmaINS1_34MainloopSm90TmaGmmaWarpSpecializedILi11ENS5_IJNS4_1CILi2EEENSA_ILi1EEESC_EEENS1_35KernelTmaWarpSpecializedCooperativeEEENS5_IJNSA_ILi256EEENSA_ILi64EEENSA_ILi32EEEEEENS_10bfloat16_tENS5_IJlSC_lEEESK_SL_NS4_8TiledMMAINS4_8MMA_AtomIJNS4_4SM904GMMA27MMA_64x64x16_F32BF16BF16_SSILNSP_5MajorE0ELSR_0ELNSP_7ScaleInE1ELSS_1EEEEEENS4_6LayoutISD_NS5_IJSC_NSA_ILi0EEESW_EEEEENS5_IJNS4_10UnderscoreESZ_SZ_EEEEENS4_13SM90_TMA_LOADENS4_14ComposedLayoutINS4_7SwizzleILi2ELi4ELi3EEENS4_18smem_ptr_flag_bitsILi16EEENSV_INS5_IJNSA_ILi8EEESI_EEENS5_IJSI_SC_EEEEEEEvNS4_8identityENS4_23SM90_TMA_LOAD_MULTICASTES1C_vS1D_EENS_8epilogue10collective6detail29Sm90TmaWarpSpecializedAdapterINS1H_15DefaultEpilogueISK_SL_SL_NS1G_6thread17LinearCombinationISK_Li1EffLNS1L_9ScaleType4KindE0ELNS_15FloatRoundStyleE2ESK_EENS1_15EpilogueDefaultEEEEEvvEEEEvNT_6ParamsE)
        /*0020*/ 	.word	0x00000000
.L_19:


//--------------------- .nv.compat                --------------------------
	.section	.nv.compat,"",@"SHT_CUDA_COMPAT_INFO"
	.align	4
        /*0000*/ 	.byte	0x02, 0x09, 0x01, 0x00, 0x02, 0x02, 0x04, 0x00, 0x02, 0x05, 0x05, 0x00, 0x03, 0x07, 0x01, 0x01
        /*0010*/ 	.byte	0x02, 0x03, 0x01, 0x00, 0x02, 0x06, 0x01, 0x00, 0x04, 0x0b, 0x08, 0x00, 0x00, 0x00, 0x00, 0x00
        /*0020*/ 	.byte	0x00, 0x00, 0x00, 0x00


//--------------------- .nv.info._ZN7cutlass13device_kernelINS_4gemm6kernel13GemmUniversalIN4cute5tupleIJiiiiEEENS1_10collective13CollectiveMmaINS1_34MainloopSm90TmaGmmaWarpSpecializedILi11ENS5_IJNS4_1CILi2EEENSA_ILi1EEESC_EEENS1_35KernelTmaWarpSpecializedCooperativeEEENS5_IJNSA_ILi256EEENSA_ILi64EEENSA_ILi32EEEEEENS_10bfloat16_tENS5_IJlSC_lEEESK_SL_NS4_8TiledMMAINS4_8MMA_AtomIJNS4_4SM904GMMA27MMA_64x64x16_F32BF16BF16_SSILNSP_5MajorE0ELSR_0ELNSP_7ScaleInE1ELSS_1EEEEEENS4_6LayoutISD_NS5_IJSC_NSA_ILi0EEESW_EEEEENS5_IJNS4_10UnderscoreESZ_SZ_EEEEENS4_13SM90_TMA_LOADENS4_14ComposedLayoutINS4_7SwizzleILi2ELi4ELi3EEENS4_18smem_ptr_flag_bitsILi16EEENSV_INS5_IJNSA_ILi8EEESI_EEENS5_IJSI_SC_EEEEEEEvNS4_8identityENS4_23SM90_TMA_LOAD_MULTICASTES1C_vS1D_EENS_8epilogue10collective6detail29Sm90TmaWarpSpecializedAdapterINS1H_15DefaultEpilogueISK_SL_SL_NS1G_6thread17LinearCombinationISK_Li1EffLNS1L_9ScaleType4KindE0ELNS_15FloatRoundStyleE2ESK_EENS1_15EpilogueDefaultEEEEEvvEEEEvNT_6ParamsE --------------------------
	.section	.nv.info._ZN7cutlass13device_kernelINS_4gemm6kernel13GemmUniversalIN4cute5tupleIJiiiiEEENS1_10collective13CollectiveMmaINS1_34MainloopSm90TmaGmmaWarpSpecializedILi11ENS5_IJNS4_1CILi2EEENSA_ILi1EEESC_EEENS1_35KernelTmaWarpSpecializedCooperativeEEENS5_IJNSA_ILi256EEENSA_ILi64EEENSA_ILi32EEEEEENS_10bfloat16_tENS5_IJlSC_lEEESK_SL_NS4_8TiledMMAINS4_8MMA_AtomIJNS4_4SM904GMMA27MMA_64x64x16_F32BF16BF16_SSILNSP_5MajorE0ELSR_0ELNSP_7ScaleInE1ELSS_1EEEEEENS4_6LayoutISD_NS5_IJSC_NSA_ILi0EEESW_EEEEENS5_IJNS4_10UnderscoreESZ_SZ_EEEEENS4_13SM90_TMA_LOADENS4_14ComposedLayoutINS4_7SwizzleILi2ELi4ELi3EEENS4_18smem_ptr_flag_bitsILi16EEENSV_INS5_IJNSA_ILi8EEESI_EEENS5_IJSI_SC_EEEEEEEvNS4_8identityENS4_23SM90_TMA_LOAD_MULTICASTES1C_vS1D_EENS_8epilogue10collective6detail29Sm90TmaWarpSpecializedAdapterINS1H_15DefaultEpilogueISK_SL_SL_NS1G_6thread17LinearCombinationISK_Li1EffLNS1L_9ScaleType4KindE0ELNS_15FloatRoundStyleE2ESK_EENS1_15EpilogueDefaultEEEEEvvEEEEvNT_6ParamsE,"",@"SHT_CUDA_INFO"
	.sectionflags	@""
	.align	4


	//----- nvinfo : EIATTR_CUDA_API_VERSION
	.align		4
        /*0000*/ 	.byte	0x04, 0x37
        /*0002*/ 	.short	(.L_21 - .L_20)
.L_20:
        /*0004*/ 	.word	0x00000082


	//----- nvinfo : EIATTR_KPARAM_INFO
	.align		4
.L_21:
        /*0008*/ 	.byte	0x04, 0x17
        /*000a*/ 	.short	(.L_23 - .L_22)
.L_22:
        /*000c*/ 	.word	0x00000000
        /*0010*/ 	.short	0x0000
        /*0012*/ 	.short	0x0070
        /*0014*/ 	.byte	0x00, 0xf0, 0x01, 0x10


	//----- nvinfo : EIATTR_SPARSE_MMA_MASK
	.align		4
.L_23:
        /*0018*/ 	.byte	0x03, 0x50
        /*001a*/ 	.short	0x0000


	//----- nvinfo : EIATTR_MAXREG_COUNT
	.align		4
        /*001c*/ 	.byte	0x03, 0x1b
        /*001e*/ 	.short	0x00a8


	//----- nvinfo : EIATTR_NUM_BARRIERS
	.align		4
        /*0020*/ 	.byte	0x02, 0x4c
        /*0022*/ 	.byte	0x01
	.zero		1


	//----- nvinfo : EIATTR_EXTERNS
	.align		4
        /*0024*/ 	.byte	0x04, 0x0f
        /*0026*/ 	.short	(.L_25 - .L_24)


	//   ....[0]....
	.align		4
.L_24:
        /*0028*/ 	.word	index@(__assertfail)


	//----- nvinfo : EIATTR_MERCURY_ISA_VERSION
	.align		4
.L_25:
        /*002c*/ 	.byte	0x03, 0x5f
        /*002e*/ 	.short	0x0101


	//----- nvinfo : EIATTR_INT_WARP_WIDE_INSTR_OFFSETS
	.align		4
        /*0030*/ 	.byte	0x04, 0x31
        /*0032*/ 	.short	(.L_27 - .L_26)


	//   ....[0]....
.L_26:
        /*0034*/ 	.word	0x000005a0


	//   ....[1]....
        /*0038*/ 	.word	0x000005d0


	//   ....[2]....
        /*003c*/ 	.word	0x00000790


	//   ....[3]....
        /*0040*/ 	.word	0x00001ff0


	//----- nvinfo : EIATTR_COOP_GROUP_MASK_REGIDS
	.align		4
.L_27:
        /*0044*/ 	.byte	0x04, 0x29
        /*0046*/ 	.short	(.L_29 - .L_28)


	//   ....[0]....
.L_28:
        /*0048*/ 	.word	0xffffffff


	//   ....[1]....
        /*004c*/ 	.word	0xffffffff


	//   ....[2]....
        /*0050*/ 	.word	0xffffffff


	//   ....[3]....
        /*0054*/ 	.word	0xffffffff


	//   ....[4]....
        /*0058*/ 	.word	0xffffffff


	//   ....[5]....
        /*005c*/ 	.word	0xffffffff


	//----- nvinfo : EIATTR_COOP_GROUP_INSTR_OFFSETS
	.align		4
.L_29:
        /*0060*/ 	.byte	0x04, 0x28
        /*0062*/ 	.short	(.L_31 - .L_30)


	//   ....[0]....
.L_30:
        /*0064*/ 	.word	0x00000060


	//   ....[1]....
        /*0068*/ 	.word	0x00000070


	//   ....[2]....
        /*006c*/ 	.word	0x00000130


	//   ....[3]....
        /*0070*/ 	.word	0x000003e0


	//   ....[4]....
        /*0074*/ 	.word	0x00000910


	//   ....[5]....
        /*0078*/ 	.word	0x000015b0


	//----- nvinfo : EIATTR_REG_RECONFIG
	.align		4
.L_31:
        /*007c*/ 	.byte	0x01, 0x54
	.zero		2


	//----- nvinfo : EIATTR_SYSCALL_OFFSETS
	.align		4
        /*0080*/ 	.byte	0x04, 0x46
        /*0082*/ 	.short	(.L_33 - .L_32)


	//   ....[0]....
.L_32:
        /*0084*/ 	.word	0x000017a0


	//----- nvinfo : EIATTR_MBARRIER_INSTR_OFFSETS
	.align		4
.L_33:
        /*0088*/ 	.byte	0x04, 0x39
        /*008a*/ 	.short	(.L_35 - .L_34)


	//   ....[0]....
.L_34:
        /*008c*/ 	.word	0x00000250
        /*0090*/ 	.word	0x000000ff
        /*0094*/ 	.word	0x00000000
        /*0098*/ 	.short	0x0100
        /*009a*/ 	.byte	0x08
	.zero		1


	//   ....[1]....
        /*009c*/ 	.word	0x00000260
        /*00a0*/ 	.word	0x000000ff
        /*00a4*/ 	.word	0x00000058
        /*00a8*/ 	.short	0x0100
        /*00aa*/ 	.byte	0x08
	.zero		1


	//   ....[2]....
        /*00ac*/ 	.word	0x00000270
        /*00b0*/ 	.word	0x000000ff
        /*00b4*/ 	.word	0x00000008
        /*00b8*/ 	.short	0x0100
        /*00ba*/ 	.byte	0x08
	.zero		1


	//   ....[3]....
        /*00bc*/ 	.word	0x00000280
        /*00c0*/ 	.word	0x000000ff
        /*00c4*/ 	.word	0x00000060
        /*00c8*/ 	.short	0x0100
        /*00ca*/ 	.byte	0x08
	.zero		1


	//   ....[4]....
        /*00cc*/ 	.word	0x00000290
        /*00d0*/ 	.word	0x000000ff
        /*00d4*/ 	.word	0x00000010
        /*00d8*/ 	.short	0x0100
        /*00da*/ 	.byte	0x08
	.zero		1


	//   ....[5]....
        /*00dc*/ 	.word	0x000002a0
        /*00e0*/ 	.word	0x000000ff
        /*00e4*/ 	.word	0x00000068
        /*00e8*/ 	.short	0x0100
        /*00ea*/ 	.byte	0x08
	.zero		1


	//   ....[6]....
        /*00ec*/ 	.word	0x000002b0
        /*00f0*/ 	.word	0x000000ff
        /*00f4*/ 	.word	0x00000018
        /*00f8*/ 	.short	0x0100
        /*00fa*/ 	.byte	0x08
	.zero		1


	//   ....[7]....
        /*00fc*/ 	.word	0x000002c0
        /*0100*/ 	.word	0x000000ff
        /*0104*/ 	.word	0x00000070
        /*0108*/ 	.short	0x0100
        /*010a*/ 	.byte	0x08
	.zero		1


	//   ....[8]....
        /*010c*/ 	.word	0x000002d0
        /*0110*/ 	.word	0x000000ff
        /*0114*/ 	.word	0x00000020
        /*0118*/ 	.short	0x0100
        /*011a*/ 	.byte	0x08
	.zero		1


	//   ....[9]....
        /*011c*/ 	.word	0x000002e0
        /*0120*/ 	.word	0x000000ff
        /*0124*/ 	.word	0x00000078
        /*0128*/ 	.short	0x0100
        /*012a*/ 	.byte	0x08
	.zero		1


	//   ....[10]....
        /*012c*/ 	.word	0x000002f0
        /*0130*/ 	.word	0x000000ff
        /*0134*/ 	.word	0x00000028
        /*0138*/ 	.short	0x0100
        /*013a*/ 	.byte	0x08
	.zero		1


	//   ....[11]....
        /*013c*/ 	.word	0x00000300
        /*0140*/ 	.word	0x000000ff
        /*0144*/ 	.word	0x00000080
        /*0148*/ 	.short	0x0100
        /*014a*/ 	.byte	0x08
	.zero		1


	//   ....[12]....
        /*014c*/ 	.word	0x00000310
        /*0150*/ 	.word	0x000000ff
        /*0154*/ 	.word	0x00000030
        /*0158*/ 	.short	0x0100
        /*015a*/ 	.byte	0x08
	.zero		1


	//   ....[13]....
        /*015c*/ 	.word	0x00000320
        /*0160*/ 	.word	0x000000ff
        /*0164*/ 	.word	0x00000088
        /*0168*/ 	.short	0x0100
        /*016a*/ 	.byte	0x08
	.zero		1


	//   ....[14]....
        /*016c*/ 	.word	0x00000330
        /*0170*/ 	.word	0x000000ff
        /*0174*/ 	.word	0x00000038
        /*0178*/ 	.short	0x0100
        /*017a*/ 	.byte	0x08
	.zero		1


	//   ....[15]....
        /*017c*/ 	.word	0x00000340
        /*0180*/ 	.word	0x000000ff
        /*0184*/ 	.word	0x00000090
        /*0188*/ 	.short	0x0100
        /*018a*/ 	.byte	0x08
	.zero		1


	//   ....[16]....
        /*018c*/ 	.word	0x00000350
        /*0190*/ 	.word	0x000000ff
        /*0194*/ 	.word	0x00000040
        /*0198*/ 	.short	0x0100
        /*019a*/ 	.byte	0x08
	.zero		1


	//   ....[17]....
        /*019c*/ 	.word	0x00000360
        /*01a0*/ 	.word	0x000000ff
        /*01a4*/ 	.word	0x00000098
        /*01a8*/ 	.short	0x0100
        /*01aa*/ 	.byte	0x08
	.zero		1


	//   ....[18]....
        /*01ac*/ 	.word	0x00000370
        /*01b0*/ 	.word	0x000000ff
        /*01b4*/ 	.word	0x00000048
        /*01b8*/ 	.short	0x0100
        /*01ba*/ 	.byte	0x08
	.zero		1


	//   ....[19]....
        /*01bc*/ 	.word	0x00000380
        /*01c0*/ 	.word	0x000000ff
        /*01c4*/ 	.word	0x000000a0
        /*01c8*/ 	.short	0x0100
        /*01ca*/ 	.byte	0x08
	.zero		1


	//   ....[20]....
        /*01cc*/ 	.word	0x00000390
        /*01d0*/ 	.word	0x000000ff
        /*01d4*/ 	.word	0x00000050
        /*01d8*/ 	.short	0x0100
        /*01da*/ 	.byte	0x08
	.zero		1


	//   ....[21]....
        /*01dc*/ 	.word	0x000003a0
        /*01e0*/ 	.word	0x000000ff
        /*01e4*/ 	.word	0x000000a8
        /*01e8*/ 	.short	0x0100
        /*01ea*/ 	.byte	0x08
	.zero		1


	//   ....[22]....
        /*01ec*/ 	.word	0x00000820
        /*01f0*/ 	.word	0x000000ff
        /*01f4*/ 	.word	0x000000c0
        /*01f8*/ 	.short	0x0100
        /*01fa*/ 	.byte	0x06
	.zero		1


	//   ....[23]....
        /*01fc*/ 	.word	0x000008b0
        /*0200*/ 	.word	0x000000ff
        /*0204*/ 	.word	0x000000c8
        /*0208*/ 	.short	0x0100
        /*020a*/ 	.byte	0x06
	.zero		1


	//   ....[24]....
        /*020c*/ 	.word	0x00001860
        /*0210*/ 	.word	0x00000003
        /*0214*/ 	.word	0x00000000
        /*0218*/ 	.short	0x010a
        /*021a*/ 	.byte	0x3f
	.zero		1


	//   ....[25]....
        /*021c*/ 	.word	0x000018c0
        /*0220*/ 	.word	0x00000003
        /*0224*/ 	.word	0x00000000
        /*0228*/ 	.short	0x010a
        /*022a*/ 	.byte	0x3f
	.zero		1


	//   ....[26]....
        /*022c*/ 	.word	0x00001c20
        /*0230*/ 	.word	0x00000005
        /*0234*/ 	.word	0x00000000
        /*0238*/ 	.short	0x010a
        /*023a*/ 	.byte	0x3f
	.zero		1


	//   ....[27]....
        /*023c*/ 	.word	0x00001c60
        /*0240*/ 	.word	0x00000005
        /*0244*/ 	.word	0x00000000
        /*0248*/ 	.short	0x010a
        /*024a*/ 	.byte	0x3f
	.zero		1


	//   ....[28]....
        /*024c*/ 	.word	0x00001ea0
        /*0250*/ 	.word	0x00000004
        /*0254*/ 	.word	0x00000000
        /*0258*/ 	.short	0x0101
        /*025a*/ 	.byte	0x3f
	.zero		1


	//   ....[29]....
        /*025c*/ 	.word	0x00002090
        /*0260*/ 	.word	0x00000000
        /*0264*/ 	.word	0x00000000
        /*0268*/ 	.short	0x0101
        /*026a*/ 	.byte	0x3f
	.zero		1


	//   ....[30]....
        /*026c*/ 	.word	0x00007d80
        /*0270*/ 	.word	0x00000017
        /*0274*/ 	.word	0x00000058
        /*0278*/ 	.short	0x010a
        /*027a*/ 	.byte	0x3f
	.zero		1


	//   ....[31]....
        /*027c*/ 	.word	0x00008100
        /*0280*/ 	.word	0x00000006
        /*0284*/ 	.word	0x000000c8
        /*0288*/ 	.short	0x0101
        /*028a*/ 	.byte	0x3f
	.zero		1


	//   ....[32]....
        /*028c*/ 	.word	0x00008850
        /*0290*/ 	.word	0x00000007
        /*0294*/ 	.word	0x00000000
        /*0298*/ 	.short	0x010a
        /*029a*/ 	.byte	0x3f
	.zero		1


	//   ....[33]....
        /*029c*/ 	.word	0x000088d0
        /*02a0*/ 	.word	0x00000006
        /*02a4*/ 	.word	0x00000000
        /*02a8*/ 	.short	0x010a
        /*02aa*/ 	.byte	0x3f
	.zero		1


	//   ....[34]....
        /*02ac*/ 	.word	0x00008960
        /*02b0*/ 	.word	0x00000007
        /*02b4*/ 	.word	0x00000000
        /*02b8*/ 	.short	0x010a
        /*02ba*/ 	.byte	0x3f
	.zero		1


	//   ....[35]....
        /*02bc*/ 	.word	0x000089f0
        /*02c0*/ 	.word	0x00000006
        /*02c4*/ 	.word	0x00000000
        /*02c8*/ 	.short	0x010a
        /*02ca*/ 	.byte	0x3f
	.zero		1


	//   ....[36]....
        /*02cc*/ 	.word	0x00008a80
        /*02d0*/ 	.word	0x00000007
        /*02d4*/ 	.word	0x00000000
        /*02d8*/ 	.short	0x010a
        /*02da*/ 	.byte	0x3f
	.zero		1


	//   ....[37]....
        /*02dc*/ 	.word	0x00008b10
        /*02e0*/ 	.word	0x00000006
        /*02e4*/ 	.word	0x00000000
        /*02e8*/ 	.short	0x010a
        /*02ea*/ 	.byte	0x3f
	.zero		1


	//   ....[38]....
        /*02ec*/ 	.word	0x00008ba0
        /*02f0*/ 	.word	0x00000007
        /*02f4*/ 	.word	0x00000000
        /*02f8*/ 	.short	0x010a
        /*02fa*/ 	.byte	0x3f
	.zero		1


	//   ....[39]....
        /*02fc*/ 	.word	0x00008c30
        /*0300*/ 	.word	0x00000006
        /*0304*/ 	.word	0x00000000
        /*0308*/ 	.short	0x010a
        /*030a*/ 	.byte	0x3f
	.zero		1


	//   ....[40]....
        /*030c*/ 	.word	0x00008cc0
        /*0310*/ 	.word	0x00000007
        /*0314*/ 	.word	0x00000000
        /*0318*/ 	.short	0x010a
        /*031a*/ 	.byte	0x3f
	.zero		1


	//   ....[41]....
        /*031c*/ 	.word	0x00008d50
        /*0320*/ 	.word	0x00000006
        /*0324*/ 	.word	0x00000000
        /*0328*/ 	.short	0x010a
        /*032a*/ 	.byte	0x3f
	.zero		1


	//   ....[42]....
        /*032c*/ 	.word	0x00008de0
        /*0330*/ 	.word	0x00000005
        /*0334*/ 	.word	0x00000000
        /*0338*/ 	.short	0x010a
        /*033a*/ 	.byte	0x3f
	.zero		1


	//   ....[43]....
        /*033c*/ 	.word	0x00008e40
        /*0340*/ 	.word	0x00000003
        /*0344*/ 	.word	0x00000000
        /*0348*/ 	.short	0x010a
        /*034a*/ 	.byte	0x3f
	.zero		1


	//   ....[44]....
        /*034c*/ 	.word	0x00008e90
        /*0350*/ 	.word	0x00000005
        /*0354*/ 	.word	0x00000000
        /*0358*/ 	.short	0x010a
        /*035a*/ 	.byte	0x3f
	.zero		1


	//   ....[45]....
        /*035c*/ 	.word	0x00008f60
        /*0360*/ 	.word	0x00000017
        /*0364*/ 	.word	0x00000058
        /*0368*/ 	.short	0x010a
        /*036a*/ 	.byte	0x3f
	.zero		1


	//   ....[46]....
        /*036c*/ 	.word	0x00009030
        /*0370*/ 	.word	0x00000007
        /*0374*/ 	.word	0x00000000
        /*0378*/ 	.short	0x010a
        /*037a*/ 	.byte	0x3f
	.zero		1


	//   ....[47]....
        /*037c*/ 	.word	0x00009080
        /*0380*/ 	.word	0x00000006
        /*0384*/ 	.word	0x00000000
        /*0388*/ 	.short	0x010a
        /*038a*/ 	.byte	0x3f
	.zero		1


	//   ....[48]....
        /*038c*/ 	.word	0x000090d0
        /*0390*/ 	.word	0x00000007
        /*0394*/ 	.word	0x00000000
        /*0398*/ 	.short	0x010a
        /*039a*/ 	.byte	0x3f
	.zero		1


	//   ....[49]....
        /*039c*/ 	.word	0x00009120
        /*03a0*/ 	.word	0x00000006
        /*03a4*/ 	.word	0x00000000
        /*03a8*/ 	.short	0x010a
        /*03aa*/ 	.byte	0x3f
	.zero		1


	//   ....[50]....
        /*03ac*/ 	.word	0x00009170
        /*03b0*/ 	.word	0x00000007
        /*03b4*/ 	.word	0x00000000
        /*03b8*/ 	.short	0x010a
        /*03ba*/ 	.byte	0x3f
	.zero		1


	//   ....[51]....
        /*03bc*/ 	.word	0x000091c0
        /*03c0*/ 	.word	0x00000006
        /*03c4*/ 	.word	0x00000000
        /*03c8*/ 	.short	0x010a
        /*03ca*/ 	.byte	0x3f
	.zero		1


	//   ....[52]....
        /*03cc*/ 	.word	0x00009210
        /*03d0*/ 	.word	0x00000007
        /*03d4*/ 	.word	0x00000000
        /*03d8*/ 	.short	0x010a
        /*03da*/ 	.byte	0x3f
	.zero		1


	//   ....[53]....
        /*03dc*/ 	.word	0x00009260
        /*03e0*/ 	.word	0x00000006
        /*03e4*/ 	.word	0x00000000
        /*03e8*/ 	.short	0x010a
        /*03ea*/ 	.byte	0x3f
	.zero		1


	//   ....[54]....
        /*03ec*/ 	.word	0x000092b0
        /*03f0*/ 	.word	0x00000007
        /*03f4*/ 	.word	0x00000000
        /*03f8*/ 	.short	0x010a
        /*03fa*/ 	.byte	0x3f
	.zero		1


	//   ....[55]....
        /*03fc*/ 	.word	0x00009300
        /*0400*/ 	.word	0x00000006
        /*0404*/ 	.word	0x00000000
        /*0408*/ 	.short	0x010a
        /*040a*/ 	.byte	0x3f
	.zero		1


	//----- nvinfo : EIATTR_NUM_MBARRIERS
	.align		4
.L_35:
        /*040c*/ 	.byte	0x03, 0x38
        /*040e*/ 	.short	0x0018


	//----- nvinfo : EIATTR_EXIT_INSTR_OFFSETS
	.align		4
        /*0410*/ 	.byte	0x04, 0x1c
        /*0412*/ 	.short	(.L_37 - .L_36)


	//   ....[0]....
.L_36:
        /*0414*/ 	.word	0x00000af0


	//   ....[1]....
        /*0418*/ 	.word	0x00001310


	//   ....[2]....
        /*041c*/ 	.word	0x00007500


	//   ....[3]....
        /*0420*/ 	.word	0x00007a60


	//   ....[4]....
        /*0424*/ 	.word	0x00008e30


	//----- nvinfo : EIATTR_MAX_THREADS
	.align		4
.L_37:
        /*0428*/ 	.byte	0x04, 0x05
        /*042a*/ 	.short	(.L_39 - .L_38)
.L_38:
        /*042c*/ 	.word	0x00000180
        /*0430*/ 	.word	0x00000001
        /*0434*/ 	.word	0x00000001


	//----- nvinfo : EIATTR_CRS_STACK_SIZE
	.align		4
.L_39:
        /*0438*/ 	.byte	0x04, 0x1e
        /*043a*/ 	.short	(.L_41 - .L_40)
.L_40:
        /*043c*/ 	.word	0x00000000


	//----- nvinfo : EIATTR_CBANK_PARAM_SIZE
	.align		4
.L_41:
        /*0440*/ 	.byte	0x03, 0x19
        /*0442*/ 	.short	0x0470


	//----- nvinfo : EIATTR_PARAM_CBANK
	.align		4
        /*0444*/ 	.byte	0x04, 0x0a
        /*0446*/ 	.short	(.L_43 - .L_42)
	.align		4
.L_42:
        /*0448*/ 	.word	index@(.nv.constant0._ZN7cutlass13device_kernelINS_4gemm6kernel13GemmUniversalIN4cute5tupleIJiiiiEEENS1_10collective13CollectiveMmaINS1_34MainloopSm90TmaGmmaWarpSpecializedILi11ENS5_IJNS4_1CILi2EEENSA_ILi1EEESC_EEENS1_35KernelTmaWarpSpecializedCooperativeEEENS5_IJNSA_ILi256EEENSA_ILi64EEENSA_ILi32EEEEEENS_10bfloat16_tENS5_IJlSC_lEEESK_SL_NS4_8TiledMMAINS4_8MMA_AtomIJNS4_4SM904GMMA27MMA_64x64x16_F32BF16BF16_SSILNSP_5MajorE0ELSR_0ELNSP_7ScaleInE1ELSS_1EEEEEENS4_6LayoutISD_NS5_IJSC_NSA_ILi0EEESW_EEEEENS5_IJNS4_10UnderscoreESZ_SZ_EEEEENS4_13SM90_TMA_LOADENS4_14ComposedLayoutINS4_7SwizzleILi2ELi4ELi3EEENS4_18smem_ptr_flag_bitsILi16EEENSV_INS5_IJNSA_ILi8EEESI_EEENS5_IJSI_SC_EEEEEEEvNS4_8identityENS4_23SM90_TMA_LOAD_MULTICASTES1C_vS1D_EENS_8epilogue10collective6detail29Sm90TmaWarpSpecializedAdapterINS1H_15DefaultEpilogueISK_SL_SL_NS1G_6thread17LinearCombinationISK_Li1EffLNS1L_9ScaleType4KindE0ELNS_15FloatRoundStyleE2ESK_EENS1_15EpilogueDefaultEEEEEvvEEEEvNT_6ParamsE)
        /*044c*/ 	.short	0x0210
        /*044e*/ 	.short	0x0470


	//----- nvinfo : EIATTR_SW_WAR
	.align		4
.L_43:
        /*0450*/ 	.byte	0x04, 0x36
        /*0452*/ 	.short	(.L_45 - .L_44)
.L_44:
        /*0454*/ 	.word	0x00000008
.L_45:


//--------------------- .nv.callgraph             --------------------------
	.section	.nv.callgraph,"",@"SHT_CUDA_CALLGRAPH"
	.align	4
	.sectionentsize	8
	.align		4
        /*0000*/ 	.word	0x00000000
	.align		4
        /*0004*/ 	.word	0xffffffff
	.align		4
        /*0008*/ 	.word	index@(_ZN7cutlass13device_kernelINS_4gemm6kernel13GemmUniversalIN4cute5tupleIJiiiiEEENS1_10collective13CollectiveMmaINS1_34MainloopSm90TmaGmmaWarpSpecializedILi11ENS5_IJNS4_1CILi2EEENSA_ILi1EEESC_EEENS1_35KernelTmaWarpSpecializedCooperativeEEENS5_IJNSA_ILi256EEENSA_ILi64EEENSA_ILi32EEEEEENS_10bfloat16_tENS5_IJlSC_lEEESK_SL_NS4_8TiledMMAINS4_8MMA_AtomIJNS4_4SM904GMMA27MMA_64x64x16_F32BF16BF16_SSILNSP_5MajorE0ELSR_0ELNSP_7ScaleInE1ELSS_1EEEEEENS4_6LayoutISD_NS5_IJSC_NSA_ILi0EEESW_EEEEENS5_IJNS4_10UnderscoreESZ_SZ_EEEEENS4_13SM90_TMA_LOADENS4_14ComposedLayoutINS4_7SwizzleILi2ELi4ELi3EEENS4_18smem_ptr_flag_bitsILi16EEENSV_INS5_IJNSA_ILi8EEESI_EEENS5_IJSI_SC_EEEEEEEvNS4_8identityENS4_23SM90_TMA_LOAD_MULTICASTES1C_vS1D_EENS_8epilogue10collective6detail29Sm90TmaWarpSpecializedAdapterINS1H_15DefaultEpilogueISK_SL_SL_NS1G_6thread17LinearCombinationISK_Li1EffLNS1L_9ScaleType4KindE0ELNS_15FloatRoundStyleE2ESK_EENS1_15EpilogueDefaultEEEEEvvEEEEvNT_6ParamsE)
	.align		4
        /*000c*/ 	.word	index@(__assertfail)
	.align		4
        /*0010*/ 	.word	0x00000000
	.align		4
        /*0014*/ 	.word	0xfffffffe
	.align		4
        /*0018*/ 	.word	0x00000000
	.align		4
        /*001c*/ 	.word	0xfffffffd
	.align		4
        /*0020*/ 	.word	0x00000000
	.align		4
        /*0024*/ 	.word	0xfffffffc


//--------------------- .nv.constant4             --------------------------
	.section	.nv.constant4,"a",@progbits
	.align	8
	.align		8
.nv.constant4:
        /*0000*/ 	.dword	__assertfail
	.align		8
        /*0008*/ 	.dword	__unnamed_1
	.align		8
        /*0010*/ 	.dword	_ZN39_INTERNAL_ba9aa608_4_k_cu_f2c7db15_33114cuda3std3__45__cpo5beginE
	.align		8
        /*0018*/ 	.dword	_ZN39_INTERNAL_ba9aa608_4_k_cu_f2c7db15_33114cuda3std3__45__cpo3endE
	.align		8
        /*0020*/ 	.dword	_ZN39_INTERNAL_ba9aa608_4_k_cu_f2c7db15_33114cuda3std3__45__cpo6cbeginE
	.align		8
        /*0028*/ 	.dword	_ZN39_INTERNAL_ba9aa608_4_k_cu_f2c7db15_33114cuda3std3__45__cpo4cendE
	.align		8
        /*0030*/ 	.dword	_ZN39_INTERNAL_ba9aa608_4_k_cu_f2c7db15_33114cuda3std3__441_GLOBAL__N__ba9aa608_4_k_cu_f2c7db15_33116ignoreE
	.align		8
        /*0038*/ 	.dword	_ZN39_INTERNAL_ba9aa608_4_k_cu_f2c7db15_33114cuda3std3__419piecewise_constructE
	.align		8
        /*0040*/ 	.dword	_ZN39_INTERNAL_ba9aa608_4_k_cu_f2c7db15_33114cuda3std3__48in_placeE
	.align		8
        /*0048*/ 	.dword	_ZN39_INTERNAL_ba9aa608_4_k_cu_f2c7db15_33114cuda3std6ranges3__45__cpo4swapE
	.align		8
        /*0050*/ 	.dword	_ZN39_INTERNAL_ba9aa608_4_k_cu_f2c7db15_33114cuda3std6ranges3__45__cpo9iter_moveE
	.align		8
        /*0058*/ 	.dword	_ZN39_INTERNAL_ba9aa608_4_k_cu_f2c7db15_33114cute7productE
	.align		8
        /*0060*/ 	.dword	_ZN39_INTERNAL_ba9aa608_4_k_cu_f2c7db15_33114cute1_E
	.align		8
        /*0068*/ 	.dword	$str$22
	.align		8
        /*0070*/ 	.dword	$str$23


//--------------------- .text._ZN7cutlass13device_kernelINS_4gemm6kernel13GemmUniversalIN4cute5tupleIJiiiiEEENS1_10collective13CollectiveMmaINS1_34MainloopSm90TmaGmmaWarpSpecializedILi11ENS5_IJNS4_1CILi2EEENSA_ILi1EEESC_EEENS1_35KernelTmaWarpSpecializedCooperativeEEENS5_IJNSA_ILi256EEENSA_ILi64EEENSA_ILi32EEEEEENS_10bfloat16_tENS5_IJlSC_lEEESK_SL_NS4_8TiledMMAINS4_8MMA_AtomIJNS4_4SM904GMMA27MMA_64x64x16_F32BF16BF16_SSILNSP_5MajorE0ELSR_0ELNSP_7ScaleInE1ELSS_1EEEEEENS4_6LayoutISD_NS5_IJSC_NSA_ILi0EEESW_EEEEENS5_IJNS4_10UnderscoreESZ_SZ_EEEEENS4_13SM90_TMA_LOADENS4_14ComposedLayoutINS4_7SwizzleILi2ELi4ELi3EEENS4_18smem_ptr_flag_bitsILi16EEENSV_INS5_IJNSA_ILi8EEESI_EEENS5_IJSI_SC_EEEEEEEvNS4_8identityENS4_23SM90_TMA_LOAD_MULTICASTES1C_vS1D_EENS_8epilogue10collective6detail29Sm90TmaWarpSpecializedAdapterINS1H_15DefaultEpilogueISK_SL_SL_NS1G_6thread17LinearCombinationISK_Li1EffLNS1L_9ScaleType4KindE0ELNS_15FloatRoundStyleE2ESK_EENS1_15EpilogueDefaultEEEEEvvEEEEvNT_6ParamsE --------------------------
	.section	.text._ZN7cutlass13device_kernelINS_4gemm6kernel13GemmUniversalIN4cute5tupleIJiiiiEEENS1_10collective13CollectiveMmaINS1_34MainloopSm90TmaGmmaWarpSpecializedILi11ENS5_IJNS4_1CILi2EEENSA_ILi1EEESC_EEENS1_35KernelTmaWarpSpecializedCooperativeEEENS5_IJNSA_ILi256EEENSA_ILi64EEENSA_ILi32EEEEEENS_10bfloat16_tENS5_IJlSC_lEEESK_SL_NS4_8TiledMMAINS4_8MMA_AtomIJNS4_4SM904GMMA27MMA_64x64x16_F32BF16BF16_SSILNSP_5MajorE0ELSR_0ELNSP_7ScaleInE1ELSS_1EEEEEENS4_6LayoutISD_NS5_IJSC_NSA_ILi0EEESW_EEEEENS5_IJNS4_10UnderscoreESZ_SZ_EEEEENS4_13SM90_TMA_LOADENS4_14ComposedLayoutINS4_7SwizzleILi2ELi4ELi3EEENS4_18smem_ptr_flag_bitsILi16EEENSV_INS5_IJNSA_ILi8EEESI_EEENS5_IJSI_SC_EEEEEEEvNS4_8identityENS4_23SM90_TMA_LOAD_MULTICASTES1C_vS1D_EENS_8epilogue10collective6detail29Sm90TmaWarpSpecializedAdapterINS1H_15DefaultEpilogueISK_SL_SL_NS1G_6thread17LinearCombinationISK_Li1EffLNS1L_9ScaleType4KindE0ELNS_15FloatRoundStyleE2ESK_EENS1_15EpilogueDefaultEEEEEvvEEEEvNT_6ParamsE,"ax",@progbits
	.align	128
.text._ZN7cutlass13device_kernelINS_4gemm6kernel13GemmUniversalIN4cute5tupleIJiiiiEEENS1_10collective13CollectiveMmaINS1_34MainloopSm90TmaGmmaWarpSpecializedILi11ENS5_IJNS4_1CILi2EEENSA_ILi1EEESC_EEENS1_35KernelTmaWarpSpecializedCooperativeEEENS5_IJNSA_ILi256EEENSA_ILi64EEENSA_ILi32EEEEEENS_10bfloat16_tENS5_IJlSC_lEEESK_SL_NS4_8TiledMMAINS4_8MMA_AtomIJNS4_4SM904GMMA27MMA_64x64x16_F32BF16BF16_SSILNSP_5MajorE0ELSR_0ELNSP_7ScaleInE1ELSS_1EEEEEENS4_6LayoutISD_NS5_IJSC_NSA_ILi0EEESW_EEEEENS5_IJNS4_10UnderscoreESZ_SZ_EEEEENS4_13SM90_TMA_LOADENS4_14ComposedLayoutINS4_7SwizzleILi2ELi4ELi3EEENS4_18smem_ptr_flag_bitsILi16EEENSV_INS5_IJNSA_ILi8EEESI_EEENS5_IJSI_SC_EEEEEEEvNS4_8identityENS4_23SM90_TMA_LOAD_MULTICASTES1C_vS1D_EENS_8epilogue10collective6detail29Sm90TmaWarpSpecializedAdapterINS1H_15DefaultEpilogueISK_SL_SL_NS1G_6thread17LinearCombinationISK_Li1EffLNS1L_9ScaleType4KindE0ELNS_15FloatRoundStyleE2ESK_EENS1_15EpilogueDefaultEEEEEvvEEEEvNT_6ParamsE:
        .type           _ZN7cutlass13device_kernelINS_4gemm6kernel13GemmUniversalIN4cute5tupleIJiiiiEEENS1_10collective13CollectiveMmaINS1_34MainloopSm90TmaGmmaWarpSpecializedILi11ENS5_IJNS4_1CILi2EEENSA_ILi1EEESC_EEENS1_35KernelTmaWarpSpecializedCooperativeEEENS5_IJNSA_ILi256EEENSA_ILi64EEENSA_ILi32EEEEEENS_10bfloat16_tENS5_IJlSC_lEEESK_SL_NS4_8TiledMMAINS4_8MMA_AtomIJNS4_4SM904GMMA27MMA_64x64x16_F32BF16BF16_SSILNSP_5MajorE0ELSR_0ELNSP_7ScaleInE1ELSS_1EEEEEENS4_6LayoutISD_NS5_IJSC_NSA_ILi0EEESW_EEEEENS5_IJNS4_10UnderscoreESZ_SZ_EEEEENS4_13SM90_TMA_LOADENS4_14ComposedLayoutINS4_7SwizzleILi2ELi4ELi3EEENS4_18smem_ptr_flag_bitsILi16EEENSV_INS5_IJNSA_ILi8EEESI_EEENS5_IJSI_SC_EEEEEEEvNS4_8identityENS4_23SM90_TMA_LOAD_MULTICASTES1C_vS1D_EENS_8epilogue10collective6detail29Sm90TmaWarpSpecializedAdapterINS1H_15DefaultEpilogueISK_SL_SL_NS1G_6thread17LinearCombinationISK_Li1EffLNS1L_9ScaleType4KindE0ELNS_15FloatRoundStyleE2ESK_EENS1_15EpilogueDefaultEEEEEvvEEEEvNT_6ParamsE,@function
        .size           _ZN7cutlass13device_kernelINS_4gemm6kernel13GemmUniversalIN4cute5tupleIJiiiiEEENS1_10collective13CollectiveMmaINS1_34MainloopSm90TmaGmmaWarpSpecializedILi11ENS5_IJNS4_1CILi2EEENSA_ILi1EEESC_EEENS1_35KernelTmaWarpSpecializedCooperativeEEENS5_IJNSA_ILi256EEENSA_ILi64EEENSA_ILi32EEEEEENS_10bfloat16_tENS5_IJlSC_lEEESK_SL_NS4_8TiledMMAINS4_8MMA_AtomIJNS4_4SM904GMMA27MMA_64x64x16_F32BF16BF16_SSILNSP_5MajorE0ELSR_0ELNSP_7ScaleInE1ELSS_1EEEEEENS4_6LayoutISD_NS5_IJSC_NSA_ILi0EEESW_EEEEENS5_IJNS4_10UnderscoreESZ_SZ_EEEEENS4_13SM90_TMA_LOADENS4_14ComposedLayoutINS4_7SwizzleILi2ELi4ELi3EEENS4_18smem_ptr_flag_bitsILi16EEENSV_INS5_IJNSA_ILi8EEESI_EEENS5_IJSI_SC_EEEEEEEvNS4_8identityENS4_23SM90_TMA_LOAD_MULTICASTES1C_vS1D_EENS_8epilogue10collective6detail29Sm90TmaWarpSpecializedAdapterINS1H_15DefaultEpilogueISK_SL_SL_NS1G_6thread17LinearCombinationISK_Li1EffLNS1L_9ScaleType4KindE0ELNS_15FloatRoundStyleE2ESK_EENS1_15EpilogueDefaultEEEEEvvEEEEvNT_6ParamsE,(.L_x_210 - _ZN7cutlass13device_kernelINS_4gemm6kernel13GemmUniversalIN4cute5tupleIJiiiiEEENS1_10collective13CollectiveMmaINS1_34MainloopSm90TmaGmmaWarpSpecializedILi11ENS5_IJNS4_1CILi2EEENSA_ILi1EEESC_EEENS1_35KernelTmaWarpSpecializedCooperativeEEENS5_IJNSA_ILi256EEENSA_ILi64EEENSA_ILi32EEEEEENS_10bfloat16_tENS5_IJlSC_lEEESK_SL_NS4_8TiledMMAINS4_8MMA_AtomIJNS4_4SM904GMMA27MMA_64x64x16_F32BF16BF16_SSILNSP_5MajorE0ELSR_0ELNSP_7ScaleInE1ELSS_1EEEEEENS4_6LayoutISD_NS5_IJSC_NSA_ILi0EEESW_EEEEENS5_IJNS4_10UnderscoreESZ_SZ_EEEEENS4_13SM90_TMA_LOADENS4_14ComposedLayoutINS4_7SwizzleILi2ELi4ELi3EEENS4_18smem_ptr_flag_bitsILi16EEENSV_INS5_IJNSA_ILi8EEESI_EEENS5_IJSI_SC_EEEEEEEvNS4_8identityENS4_23SM90_TMA_LOAD_MULTICASTES1C_vS1D_EENS_8epilogue10collective6detail29Sm90TmaWarpSpecializedAdapterINS1H_15DefaultEpilogueISK_SL_SL_NS1G_6thread17LinearCombinationISK_Li1EffLNS1L_9ScaleType4KindE0ELNS_15FloatRoundStyleE2ESK_EENS1_15EpilogueDefaultEEEEEvvEEEEvNT_6ParamsE)
        .other          _ZN7cutlass13device_kernelINS_4gemm6kernel13GemmUniversalIN4cute5tupleIJiiiiEEENS1_10collective13CollectiveMmaINS1_34MainloopSm90TmaGmmaWarpSpecializedILi11ENS5_IJNS4_1CILi2EEENSA_ILi1EEESC_EEENS1_35KernelTmaWarpSpecializedCooperativeEEENS5_IJNSA_ILi256EEENSA_ILi64EEENSA_ILi32EEEEEENS_10bfloat16_tENS5_IJlSC_lEEESK_SL_NS4_8TiledMMAINS4_8MMA_AtomIJNS4_4SM904GMMA27MMA_64x64x16_F32BF16BF16_SSILNSP_5MajorE0ELSR_0ELNSP_7ScaleInE1ELSS_1EEEEEENS4_6LayoutISD_NS5_IJSC_NSA_ILi0EEESW_EEEEENS5_IJNS4_10UnderscoreESZ_SZ_EEEEENS4_13SM90_TMA_LOADENS4_14ComposedLayoutINS4_7SwizzleILi2ELi4ELi3EEENS4_18smem_ptr_flag_bitsILi16EEENSV_INS5_IJNSA_ILi8EEESI_EEENS5_IJSI_SC_EEEEEEEvNS4_8identityENS4_23SM90_TMA_LOAD_MULTICASTES1C_vS1D_EENS_8epilogue10collective6detail29Sm90TmaWarpSpecializedAdapterINS1H_15DefaultEpilogueISK_SL_SL_NS1G_6thread17LinearCombinationISK_Li1EffLNS1L_9ScaleType4KindE0ELNS_15FloatRoundStyleE2ESK_EENS1_15EpilogueDefaultEEEEEvvEEEEvNT_6ParamsE,@"STO_CUDA_ENTRY STV_DEFAULT"
_ZN7cutlass13device_kernelINS_4gemm6kernel13GemmUniversalIN4cute5tupleIJiiiiEEENS1_10collective13CollectiveMmaINS1_34MainloopSm90TmaGmmaWarpSpecializedILi11ENS5_IJNS4_1CILi2EEENSA_ILi1EEESC_EEENS1_35KernelTmaWarpSpecializedCooperativeEEENS5_IJNSA_ILi256EEENSA_ILi64EEENSA_ILi32EEEEEENS_10bfloat16_tENS5_IJlSC_lEEESK_SL_NS4_8TiledMMAINS4_8MMA_AtomIJNS4_4SM904GMMA27MMA_64x64x16_F32BF16BF16_SSILNSP_5MajorE0ELSR_0ELNSP_7ScaleInE1ELSS_1EEEEEENS4_6LayoutISD_NS5_IJSC_NSA_ILi0EEESW_EEEEENS5_IJNS4_10UnderscoreESZ_SZ_EEEEENS4_13SM90_TMA_LOADENS4_14ComposedLayoutINS4_7SwizzleILi2ELi4ELi3EEENS4_18smem_ptr_flag_bitsILi16EEENSV_INS5_IJNSA_ILi8EEESI_EEENS5_IJSI_SC_EEEEEEEvNS4_8identityENS4_23SM90_TMA_LOAD_MULTICASTES1C_vS1D_EENS_8epilogue10collective6detail29Sm90TmaWarpSpecializedAdapterINS1H_15DefaultEpilogueISK_SL_SL_NS1G_6thread17LinearCombinationISK_Li1EffLNS1L_9ScaleType4KindE0ELNS_15FloatRoundStyleE2ESK_EENS1_15EpilogueDefaultEEEEEvvEEEEvNT_6ParamsE:
[----:B------:R-:W0:Y:S01]  /*0000*/  LDC R1, c[0x0][0x28] ;  /* 0x00000a00ff017b82 */ /* 0x000e220000000800 */
[----:B------:R-:W1:Y:S01]  /*0010*/  S2R R98, SR_TID.X ;  /* 0x0000000000627919 */ /* 0x000e620000002100 */
[----:B------:R-:W-:Y:S01]  /*0020*/  ELECT P0, URZ, PT ;  /* 0x00000000003f782f */ /* 0x000fe20003800000 */
[----:B------:R-:W-:Y:S01]  /*0030*/  BSSY B0, `(.L_x_0) ;  /* 0x000000f000007945 */ /* 0x000fe20003800000 */
[--C-:B-1----:R-:W-:Y:S02]  /*0040*/  SHF.R.U32.HI R0, RZ, 0x5, R98.reuse ;  /* 0x00000005ff007819 */ /* 0x102fe40000011662 */
[----:B------:R-:W-:-:S03]  /*0050*/  SHF.R.U32.HI R7, RZ, 0x7, R98 ;  /* 0x00000007ff077819 */ /* 0x000fc60000011662 */
[----:B------:R-:W1:Y:S04]  /*0060*/  SHFL.IDX PT, R3, R0, RZ, 0x1f ;  /* 0x00001fff00037589 */ /* 0x000e6800000e0000 */
[----:B------:R2:W3:Y:S01]  /*0070*/  SHFL.IDX PT, R2, R7, RZ, 0x1f ;  /* 0x00001fff07027589 */ /* 0x0004e200000e0000 */
[----:B-1----:R-:W-:-:S13]  /*0080*/  ISETP.NE.OR P0, PT, R3, RZ, !P0 ;  /* 0x000000ff0300720c */ /* 0x002fda0004705670 */
[----:B0-23--:R-:W-:Y:S05]  /*0090*/  @P0 BRA `(.L_x_1) ;  /* 0x0000000000200947 */ /* 0x00dfea0003800000 */
[----:B------:R-:W-:Y:S02]  /*00a0*/  ULDC.64 UR4, c[0x0][0x198] ;  /* 0x0000660000047ab9 */ /* 0x000fe40000000a00 */
[----:B------:R-:W-:Y:S02]  /*00b0*/  UIADD3 UR6, UP0, UR4, 0xf0, URZ ;  /* 0x000000f004067890 */ /* 0x000fe4000ff1e03f */
[----:B------:R-:W-:Y:S02]  /*00c0*/  UIADD3 UR4, UP1, UR4, 0x1f0, URZ ;  /* 0x000001f004047890 */ /* 0x000fe4000ff3e03f */
[----:B------:R-:W-:Y:S02]  /*00d0*/  UIADD3.X UR7, URZ, UR5, URZ, UP0, !UPT ;  /* 0x000000053f077290 */ /* 0x000fe400087fe43f */
[----:B------:R-:W-:-:S07]  /*00e0*/  UIADD3.X UR5, URZ, UR5, URZ, UP1, !UPT ;  /* 0x000000053f057290 */ /* 0x000fce0008ffe43f */
[----:B------:R0:W-:Y:S02]  /*00f0*/  UTMACCTL.PF [UR6] ;  /* 0x00000000060079b9 */ /* 0x0001e40008040000 */
[----:B------:R0:W-:Y:S02]  /*0100*/  UTMACCTL.PF [UR4] ;  /* 0x00000000040079b9 */ /* 0x0001e40008040000 */
[----:B0-----:R-:W-:Y:S01]  /*0110*/  NOP ;  /* 0x0000000000007918 */ /* 0x001fe20000000000 */
.L_x_1:
[----:B------:R-:W-:Y:S05]  /*0120*/  BSYNC B0 ;  /* 0x0000000000007941 */ /* 0x000fea0003800000 */
.L_x_0:
[----:B------:R-:W0:Y:S02]  /*0130*/  SHFL.IDX PT, R5, R0, RZ, 0x1f ;  /* 0x00001fff00057589 */ /* 0x000e2400000e0000 */
[----:B0-----:R-:W-:-:S13]  /*0140*/  ISETP.NE.AND P0, PT, R5, RZ, PT ;  /* 0x000000ff0500720c */ /* 0x001fda0003f05270 */
[----:B------:R-:W-:Y:S05]  /*0150*/  @P0 BRA `(.L_x_2) ;  /* 0x00000000009c0947 */ /* 0x000fea0003800000 */
[----:B------:R-:W-:Y:S01]  /*0160*/  ELECT P0, URZ, PT ;  /* 0x00000000003f782f */ /* 0x000fe20003800000 */
[----:B------:R-:W-:-:S12]  /*0170*/  BSSY B0, `(.L_x_2) ;  /* 0x0000025000007945 */ /* 0x000fd80003800000 */
[----:B------:R-:W-:Y:S05]  /*0180*/  @!P0 BRA `(.L_x_3) ;  /* 0x00000000008c8947 */ /* 0x000fea0003800000 */
[----:B------:R-:W0:Y:S01]  /*0190*/  S2UR UR8, SR_CgaCtaId ;  /* 0x00000000000879c3 */ /* 0x000e220000008800 */
[----:B------:R-:W-:Y:S01]  /*01a0*/  UMOV UR4, 0x400 ;  /* 0x0000040000047882 */ /* 0x000fe20000000000 */
[----:B------:R-:W-:Y:S01]  /*01b0*/  UMOV UR5, 0x1 ;  /* 0x0000000100057882 */ /* 0x000fe20000000000 */
[----:B------:R-:W-:Y:S02]  /*01c0*/  UMOV UR6, 0x4 ;  /* 0x0000000400067882 */ /* 0x000fe40000000000 */
[----:B------:R-:W-:-:S04]  /*01d0*/  UIADD3 UR6, -UR6, 0x100000, URZ ;  /* 0x0010000006067890 */ /* 0x000fc8000fffe13f */
[----:B------:R-:W-:Y:S02]  /*01e0*/  USHF.L.U32 UR7, UR6, 0xb, URZ ;  /* 0x0000000b06077899 */ /* 0x000fe4000800063f */
[----:B------:R-:W-:Y:S02]  /*01f0*/  USHF.L.U32 UR6, UR6, 0x1, URZ ;  /* 0x0000000106067899 */ /* 0x000fe4000800063f */
[----:B0-----:R-:W-:Y:S02]  /*0200*/  ULEA UR8, UR8, UR4, 0x18 ;  /* 0x0000000408087291 */ /* 0x001fe4000f8ec03f */
[----:B------:R-:W-:-:S04]  /*0210*/  UIADD3 UR4, -UR5, 0x100000, URZ ;  /* 0x0010000005047890 */ /* 0x000fc8000fffe13f */
[----:B------:R-:W-:Y:S02]  /*0220*/  USHF.L.U32 UR5, UR4, 0xb, URZ ;  /* 0x0000000b04057899 */ /* 0x000fe4000800063f */
[----:B------:R-:W-:Y:S01]  /*0230*/  USHF.L.U32 UR4, UR4, 0x1, URZ ;  /* 0x0000000104047899 */ /* 0x000fe2000800063f */
[----:B------:R-:W0:Y:S11]  /*0240*/  FENCE.VIEW.ASYNC.S ;  /* 0x00000000000073c6 */ /* 0x000e360000000000 */
[----:B0-----:R0:W1:Y:S01]  /*0250*/  SYNCS.EXCH.64 URZ, [UR8], UR4 ;  /* 0x00000004083f75b2 */ /* 0x0010620008000100 */
[----:B------:R0:W2:Y:S01]  /*0260*/  SYNCS.EXCH.64 URZ, [UR8+0x58], UR6 ;  /* 0x00005806083f75b2 */ /* 0x0000a20008000100 */
[----:B------:R0:W3:Y:S01]  /*0270*/  SYNCS.EXCH.64 URZ, [UR8+0x8], UR4 ;  /* 0x00000804083f75b2 */ /* 0x0000e20008000100 */
[----:B------:R0:W4:Y:S01]  /*0280*/  SYNCS.EXCH.64 URZ, [UR8+0x60], UR6 ;  /* 0x00006006083f75b2 */ /* 0x0001220008000100 */
[----:B------:R0:W0:Y:S01]  /*0290*/  SYNCS.EXCH.64 URZ, [UR8+0x10], UR4 ;  /* 0x00001004083f75b2 */ /* 0x0000220008000100 */
        /* <DEDUP_REMOVED lines=17> */
[----:B------:R-:W-:Y:S01]  /*03b0*/  NOP ;  /* 0x0000000000007918 */ /* 0x000fe20000000000 */
.L_x_3:
[----:B0-----:R-:W-:Y:S05]  /*03c0*/  BSYNC B0 ;  /* 0x0000000000007941 */ /* 0x001fea0003800000 */
.L_x_2:
[----:B------:R-:W-:Y:S01]  /*03d0*/  SHF.R.S32.HI R9, RZ, 0x1f, R98 ;  /* 0x0000001fff097819 */ /* 0x000fe20000011462 */
[----:B------:R-:W0:Y:S01]  /*03e0*/  SHFL.IDX PT, R0, R0, RZ, 0x1f ;  /* 0x00001fff00007589 */ /* 0x000e2200000e0000 */
[----:B------:R-:W5:Y:S01]  /*03f0*/  S2UR UR8, SR_CTAID.X ;  /* 0x00000000000879c3 */ /* 0x000f620000002500 */
[----:B------:R-:W-:Y:S02]  /*0400*/  ELECT P0, URZ, PT ;  /* 0x00000000003f782f */ /* 0x000fe40003800000 */
[----:B------:R-:W-:Y:S01]  /*0410*/  LEA.HI R9, R9, R98, RZ, 0x7 ;  /* 0x0000006209097211 */ /* 0x000fe200078f38ff */
[----:B------:R-:W1:Y:S01]  /*0420*/  S2R R4, SR_CTAID.Y ;  /* 0x0000000000047919 */ /* 0x000e620000002600 */
[----:B------:R-:W-:Y:S01]  /*0430*/  SHF.R.S32.HI R6, RZ, 0x1f, R5 ;  /* 0x0000001fff067819 */ /* 0x000fe20000011405 */
[----:B------:R-:W-:Y:S01]  /*0440*/  ULDC UR4, c[0x0][0x150] ;  /* 0x0000540000047ab9 */ /* 0x000fe20000000800 */
[----:B------:R-:W-:Y:S01]  /*0450*/  LOP3.LUT R9, R9, 0xffffff80, RZ, 0xc0, !PT ;  /* 0xffffff8009097812 */ /* 0x000fe200078ec0ff */
[----:B------:R-:W-:Y:S01]  /*0460*/  NOP ;  /* 0x0000000000007918 */ /* 0x000fe20000000000 */
[----:B------:R-:W-:Y:S01]  /*0470*/  LEA.HI R6, R6, R5, RZ, 0x2 ;  /* 0x0000000506067211 */ /* 0x000fe200078f10ff */
[----:B------:R-:W2:Y:S01]  /*0480*/  LDC R11, c[0x0][0x144] ;  /* 0x00005100ff0b7b82 */ /* 0x000ea20000000800 */
[----:B------:R-:W-:Y:S01]  /*0490*/  NOP ;  /* 0x0000000000007918 */ /* 0x000fe20000000000 */
[----:B------:R-:W-:Y:S01]  /*04a0*/  IMAD.IADD R8, R98, 0x1, -R9 ;  /* 0x0000000162087824 */ /* 0x000fe200078e0a09 */
[----:B------:R-:W-:Y:S01]  /*04b0*/  LOP3.LUT R6, R6, 0x3ffffffc, RZ, 0xc0, !PT ;  /* 0x3ffffffc06067812 */ /* 0x000fe200078ec0ff */
[----:B------:R-:W-:Y:S01]  /*04c0*/  IMAD.MOV.U32 R22, RZ, RZ, 0x1 ;  /* 0x00000001ff167424 */ /* 0x000fe200078e00ff */
[----:B------:R-:W-:-:S02]  /*04d0*/  ISETP.NE.AND P3, PT, R2, RZ, PT ;  /* 0x000000ff0200720c */ /* 0x000fc40003f65270 */
[----:B------:R-:W-:Y:S01]  /*04e0*/  SHF.R.S32.HI R9, RZ, 0x1f, R8 ;  /* 0x0000001fff097819 */ /* 0x000fe20000011408 */
[----:B------:R-:W-:Y:S01]  /*04f0*/  IMAD.IADD R6, R5, 0x1, -R6 ;  /* 0x0000000105067824 */ /* 0x000fe200078e0a06 */
[----:B------:R-:W3:Y:S02]  /*0500*/  LDC R13, c[0x0][0x140] ;  /* 0x00005000ff0d7b82 */ /* 0x000ee40000000800 */
[----:B------:R-:W-:Y:S02]  /*0510*/  LEA.HI R9, R9, R8, RZ, 0x3 ;  /* 0x0000000809097211 */ /* 0x000fe400078f18ff */
[----:B0-----:R-:W-:Y:S02]  /*0520*/  ISETP.NE.OR P0, PT, R0, RZ, !P0 ;  /* 0x000000ff0000720c */ /* 0x001fe40004705670 */
[----:B------:R-:W-:Y:S02]  /*0530*/  SHF.R.S32.HI R0, RZ, 0x3, R9 ;  /* 0x00000003ff007819 */ /* 0x000fe40000011409 */
[----:B-----5:R-:W-:-:S02]  /*0540*/  I2FP.F32.U32 R10, UR8 ;  /* 0x00000008000a7c45 */ /* 0x020fc40008201000 */
[----:B------:R-:W-:-:S03]  /*0550*/  SHF.R.S32.HI R9, RZ, 0x1f, R9 ;  /* 0x0000001fff097819 */ /* 0x000fc60000011409 */
[----:B------:R-:W-:Y:S01]  /*0560*/  FMUL R10, R10, UR4 ;  /* 0x000000040a0a7c20 */ /* 0x000fe20008400000 */
[----:B------:R-:W-:Y:S01]  /*0570*/  LEA.HI R9, R9, R0, RZ, 0x2 ;  /* 0x0000000009097211 */ /* 0x000fe200078f10ff */
[----:B------:R-:W-:Y:S01]  /*0580*/  ULDC UR4, c[0x0][0x154] ;  /* 0x0000550000047ab9 */ /* 0x000fe20000000800 */
[----:B-1----:R-:W-:Y:S01]  /*0590*/  I2FP.F32.U32 R12, R4 ;  /* 0x00000004000c7245 */ /* 0x002fe20000201000 */
[----:B------:R-:W-:Y:S01]  /*05a0*/  VOTEU.ALL UP0, P0 ;  /* 0x00000000003f7886 */ /* 0x000fe20000000000 */
[----:B------:R-:W-:Y:S01]  /*05b0*/  LOP3.LUT R9, R9, 0xfffffffc, RZ, 0xc0, !PT ;  /* 0xfffffffc09097812 */ /* 0x000fe200078ec0ff */
[----:B------:R-:W0:Y:S01]  /*05c0*/  F2I.U32.TRUNC.NTZ R10, R10 ;  /* 0x0000000a000a7305 */ /* 0x000e22000020f000 */
[----:B------:R-:W-:Y:S01]  /*05d0*/  VOTEU.ALL UP1, P0 ;  /* 0x00000000003f7886 */ /* 0x000fe20000020000 */
[----:B------:R-:W-:Y:S01]  /*05e0*/  FMUL R12, R12, UR4 ;  /* 0x000000040c0c7c20 */ /* 0x000fe20008400000 */
[----:B------:R-:W1:Y:S01]  /*05f0*/  @!UP0 S2UR UR7, SR_CgaCtaId ;  /* 0x00000000000789c3 */ /* 0x000e620000008800 */
[----:B------:R-:W-:Y:S01]  /*0600*/  IMAD.IADD R9, R0, 0x1, -R9 ;  /* 0x0000000100097824 */ /* 0x000fe200078e0a09 */
[----:B------:R-:W-:Y:S01]  /*0610*/  SHF.R.S32.HI R0, RZ, 0x1f, R3 ;  /* 0x0000001fff007819 */ /* 0x000fe20000011403 */
[----:B------:R-:W-:Y:S01]  /*0620*/  UMOV UR4, 0x20 ;  /* 0x0000002000047882 */ /* 0x000fe20000000000 */
[----:B------:R-:W-:Y:S01]  /*0630*/  @!UP0 UMOV UR6, 0x400 ;  /* 0x0000040000068882 */ /* 0x000fe20000000000 */
[----:B------:R-:W-:Y:S01]  /*0640*/  IMAD R19, R6, 0x4, R9 ;  /* 0x0000000406137824 */ /* 0x000fe200078e0209 */
[----:B------:R-:W5:Y:S01]  /*0650*/  F2I.U32.TRUNC.NTZ R12, R12 ;  /* 0x0000000c000c7305 */ /* 0x000f62000020f000 */
[----:B------:R-:W-:Y:S01]  /*0660*/  LEA.HI R0, R0, R3, RZ, 0x2 ;  /* 0x0000000300007211 */ /* 0x000fe200078f10ff */
[----:B------:R-:W4:Y:S01]  /*0670*/  LDC R9, c[0x0][0x148] ;  /* 0x00005200ff097b82 */ /* 0x000f220000000800 */
[----:B------:R-:W-:-:S04]  /*0680*/  @!UP0 UIADD3 UR4, -UR4, 0x100000, URZ ;  /* 0x0010000004048890 */ /* 0x000fc8000fffe13f */
[----:B------:R-:W-:Y:S02]  /*0690*/  @!UP0 USHF.L.U32 UR5, UR4, 0xb, URZ ;  /* 0x0000000b04058899 */ /* 0x000fe4000800063f */
[----:B------:R-:W-:Y:S01]  /*06a0*/  @!UP0 USHF.L.U32 UR4, UR4, 0x1, URZ ;  /* 0x0000000104048899 */ /* 0x000fe2000800063f */
[----:B------:R-:W-:Y:S01]  /*06b0*/  LEA.HI R6, R19, R19, RZ, 0x1 ;  /* 0x0000001313067211 */ /* 0x000fe200078f08ff */
[----:B0-----:R-:W-:Y:S01]  /*06c0*/  IMAD.MOV R14, RZ, RZ, -R10 ;  /* 0x000000ffff0e7224 */ /* 0x001fe200078e0a0a */
[----:B------:R-:W-:Y:S02]  /*06d0*/  LOP3.LUT R0, R0, 0xfffffffc, RZ, 0xc0, !PT ;  /* 0xfffffffc00007812 */ /* 0x000fe400078ec0ff */
[----:B------:R-:W-:Y:S01]  /*06e0*/  LOP3.LUT R10, R6, 0xfffffffe, RZ, 0xc0, !PT ;  /* 0xfffffffe060a7812 */ /* 0x000fe200078ec0ff */
[----:B--2---:R-:W-:Y:S01]  /*06f0*/  IMAD R6, R11, R14, UR8 ;  /* 0x000000080b067e24 */ /* 0x004fe2000f8e020e */
[----:B---3--:R-:W-:Y:S01]  /*0700*/  ISETP.EQ.U32.AND P2, PT, R13, 0x1, PT ;  /* 0x000000010d00780c */ /* 0x008fe20003f42070 */
[----:B------:R-:W-:-:S02]  /*0710*/  IMAD.IADD R3, R3, 0x1, -R0 ;  /* 0x0000000103037824 */ /* 0x000fc400078e0a00 */
[C---:B------:R-:W-:Y:S02]  /*0720*/  IMAD.IADD R11, R19.reuse, 0x1, -R10 ;  /* 0x00000001130b7824 */ /* 0x040fe400078e0a0a */
[----:B------:R-:W-:Y:S01]  /*0730*/  IMAD.SHL.U32 R10, R19, 0x4, RZ ;  /* 0x00000004130a7824 */ /* 0x000fe200078e00ff */
[----:B------:R-:W-:Y:S01]  /*0740*/  ISETP.NE.AND P1, PT, R3, 0x3, PT ;  /* 0x000000030300780c */ /* 0x000fe20003f25270 */
[----:B-----5:R-:W-:Y:S01]  /*0750*/  IMAD.MOV R24, RZ, RZ, -R12 ;  /* 0x000000ffff187224 */ /* 0x020fe200078e0a0c */
[----:B------:R-:W-:Y:S01]  /*0760*/  ISETP.NE.AND P4, PT, R11, R6, PT ;  /* 0x000000060b00720c */ /* 0x000fe20003f85270 */
[----:B-1----:R-:W-:Y:S01]  /*0770*/  @!UP0 ULEA UR6, UR7, UR6, 0x18 ;  /* 0x0000000607068291 */ /* 0x002fe2000f8ec03f */
[----:B------:R-:W-:Y:S01]  /*0780*/  LOP3.LUT R19, R19, 0xc, R10, 0x78, !PT ;  /* 0x0000000c13137812 */ /* 0x000fe200078e780a */
[----:B------:R-:W-:Y:S01]  /*0790*/  VOTEU.ALL UP0, P0 ;  /* 0x00000000003f7886 */ /* 0x000fe20000000000 */
[----:B------:R-:W-:Y:S01]  /*07a0*/  LOP3.LUT P0, RZ, R8, 0x7, RZ, 0xc0, !PT ;  /* 0x0000000708ff7812 */ /* 0x000fe2000780c0ff */
[----:B------:R-:W-:Y:S01]  /*07b0*/  VIADD R8, R2, 0xffffffff ;  /* 0xffffffff02087836 */ /* 0x000fe20000000000 */
[----:B------:R-:W-:Y:S01]  /*07c0*/  ISETP.EQ.OR P1, PT, R3, RZ, !P1 ;  /* 0x000000ff0300720c */ /* 0x000fe20004f22670 */
[----:B----4-:R-:W-:Y:S01]  /*07d0*/  IMAD R11, R9, R24, R4 ;  /* 0x00000018090b7224 */ /* 0x010fe200078e0204 */
[----:B------:R-:W-:-:S02]  /*07e0*/  ISETP.LT.U32.AND P0, PT, R19, 0x2, !P0 ;  /* 0x000000021300780c */ /* 0x000fc40004701070 */
[----:B------:R-:W-:Y:S02]  /*07f0*/  ISETP.EQ.AND P1, PT, R2, RZ, P1 ;  /* 0x000000ff0200720c */ /* 0x000fe40000f22270 */
[----:B------:R-:W-:Y:S01]  /*0800*/  ISETP.GE.U32.AND P6, PT, R8, 0x2, PT ;  /* 0x000000020800780c */ /* 0x000fe20003fc6070 */
[----:B------:R-:W0:Y:S02]  /*0810*/  FENCE.VIEW.ASYNC.S ;  /* 0x00000000000073c6 */ /* 0x000e240000000000 */
[----:B0-----:R0:W1:Y:S01]  /*0820*/  @!UP0 SYNCS.EXCH.64 URZ, [UR6+0xc0], UR4 ;  /* 0x0000c004063f85b2 */ /* 0x0010620008000100 */
[----:B------:R-:W-:Y:S02]  /*0830*/  @P4 LEA.HI R0, R19, R19, RZ, 0x1 ;  /* 0x0000001313004211 */ /* 0x000fe400078f08ff */
[----:B------:R-:W-:Y:S02]  /*0840*/  SEL R18, RZ, 0x1, !P1 ;  /* 0x00000001ff127807 */ /* 0x000fe40004800000 */
[----:B------:R-:W-:-:S02]  /*0850*/  @P4 SHF.R.S32.HI R0, RZ, 0x1, R0 ;  /* 0x00000001ff004819 */ /* 0x000fc40000011400 */
[----:B------:R-:W-:Y:S02]  /*0860*/  SEL R18, R18, 0x2, P6 ;  /* 0x0000000212127807 */ /* 0x000fe40003000000 */
[----:B------:R-:W-:Y:S02]  /*0870*/  @P4 ISETP.NE.AND P5, PT, R0, R11, PT ;  /* 0x0000000b0000420c */ /* 0x000fe40003fa5270 */
[----:B------:R-:W-:Y:S02]  /*0880*/  SEL R11, RZ, 0x1, !P0 ;  /* 0x00000001ff0b7807 */ /* 0x000fe40004000000 */
[----:B------:R-:W-:Y:S02]  /*0890*/  @P4 SEL R22, RZ, 0x1, P5 ;  /* 0x00000001ff164807 */ /* 0x000fe40002800000 */
[----:B------:R-:W-:Y:S01]  /*08a0*/  LOP3.LUT R0, R98, 0x7f, RZ, 0xc0, !PT ;  /* 0x0000007f62007812 */ /* 0x000fe200078ec0ff */
[----:B------:R0:W2:Y:S01]  /*08b0*/  @!UP1 SYNCS.EXCH.64 URZ, [UR6+0xc8], UR4 ;  /* 0x0000c804063f95b2 */ /* 0x0000a20008000100 */
[----:B------:R-:W-:Y:S01]  /*08c0*/  LOP3.LUT R22, R22, R11, RZ, 0xc0, !PT ;  /* 0x0000000b16167212 */ /* 0x000fe200078ec0ff */
[----:B------:R-:W-:Y:S01]  /*08d0*/  NOP ;  /* 0x0000000000007918 */ /* 0x000fe20000000000 */
[----:B------:R-:W-:Y:S05]  /*08e0*/  @!P2 BRA `(.L_x_4) ;  /* 0x000000000008a947 */ /* 0x000fea0003800000 */
[----:B-12---:R-:W-:Y:S01]  /*08f0*/  UCGABAR_ARV ;  /* 0x00000000000079c7 */ /* 0x006fe20008000000 */
[----:B------:R-:W-:Y:S05]  /*0900*/  BRA `(.L_x_5) ;  /* 0x0000000000047947 */ /* 0x000fea0003800000 */
.L_x_4:
[----:B-12---:R-:W-:Y:S01]  /*0910*/  NOP ;  /* 0x0000000000007918 */ /* 0x006fe20000000000 */
.L_x_5:
[----:B------:R-:W1:Y:S01]  /*0920*/  LDC R2, c[0x0][0x65c] ;  /* 0x00019700ff027b82 */ /* 0x000e620000000800 */
[----:B------:R-:W-:Y:S01]  /*0930*/  LOP3.LUT R5, R5, 0xfffff7ff, RZ, 0xc0, !PT ;  /* 0xfffff7ff05057812 */ /* 0x000fe200078ec0ff */
[----:B------:R-:W-:Y:S02]  /*0940*/  IMAD.U32 R10, RZ, RZ, UR8 ;  /* 0x00000008ff0a7e24 */ /* 0x000fe4000f8e00ff */
[----:B------:R-:W-:Y:S01]  /*0950*/  IMAD.MOV.U32 R11, RZ, RZ, RZ ;  /* 0x000000ffff0b7224 */ /* 0x000fe200078e00ff */
[----:B-1----:R-:W-:-:S13]  /*0960*/  ISETP.NE.AND P1, PT, R2, 0x1, PT ;  /* 0x000000010200780c */ /* 0x002fda0003f25270 */
[----:B------:R-:W1:Y:S01]  /*0970*/  @P1 LDC R17, c[0x0][0x10] ;  /* 0x00000400ff111b82 */ /* 0x000e620000000800 */
[----:B------:R-:W-:Y:S01]  /*0980*/  @P1 LOP3.LUT R5, R5, 0x800, RZ, 0xfc, !PT ;  /* 0x0000080005051812 */ /* 0x000fe200078efcff */
[----:B------:R-:W-:Y:S02]  /*0990*/  @P1 IMAD.MOV.U32 R5, RZ, RZ, RZ ;  /* 0x000000ffff051224 */ /* 0x000fe400078e00ff */
[----:B------:R-:W-:-:S04]  /*09a0*/  @P1 IMAD.MOV.U32 R15, RZ, RZ, RZ ;  /* 0x000000ffff0f1224 */ /* 0x000fc800078e00ff */
[----:B------:R-:W2:Y:S01]  /*09b0*/  @!P1 LDC R13, c[0x0][0xc] ;  /* 0x00000300ff0d9b82 */ /* 0x000ea20000000800 */
[----:B0-----:R-:W-:Y:S01]  /*09c0*/  ULDC UR4, c[0x0][0xc] ;  /* 0x0000030000047ab9 */ /* 0x001fe20000000800 */
[----:B------:R-:W-:Y:S01]  /*09d0*/  ULDC UR5, c[0x0][0x10] ;  /* 0x0000040000057ab9 */ /* 0x000fe20000000800 */
[----:B------:R-:W-:Y:S01]  /*09e0*/  ULDC UR6, c[0x0][0x14] ;  /* 0x0000050000067ab9 */ /* 0x000fe20000000800 */
[----:B------:R-:W-:-:S04]  /*09f0*/  UIMAD.WIDE.U32 UR4, UR4, UR5, URZ ;  /* 0x00000005040472a5 */ /* 0x000fc8000f8e003f */
[----:B------:R-:W-:Y:S02]  /*0a00*/  UIMAD.WIDE.U32 UR36, UR4, UR6, URZ ;  /* 0x00000006042472a5 */ /* 0x000fe4000f8e003f */
[----:B------:R-:W-:-:S04]  /*0a10*/  UIMAD UR42, UR5, UR6, URZ ;  /* 0x00000006052a72a4 */ /* 0x000fc8000f8e023f */
[----:B------:R-:W-:Y:S01]  /*0a20*/  UIADD3 UR42, UR37, UR42, URZ ;  /* 0x0000002a252a7290 */ /* 0x000fe2000fffe03f */
[----:B-1----:R-:W-:-:S04]  /*0a30*/  @P1 IMAD.WIDE.U32 R16, R17, UR8, R4 ;  /* 0x0000000811101c25 */ /* 0x002fc8000f8e0004 */
[----:B------:R-:W-:Y:S02]  /*0a40*/  @P1 IMAD.IADD R17, R17, 0x1, R15 ;  /* 0x0000000111111824 */ /* 0x000fe400078e020f */
[----:B--2---:R-:W-:-:S04]  /*0a50*/  @!P1 IMAD.WIDE.U32 R10, R4, R13, R10 ;  /* 0x0000000d040a9225 */ /* 0x004fc800078e000a */
[----:B------:R-:W-:Y:S02]  /*0a60*/  @!P1 IMAD.MOV.U32 R16, RZ, RZ, R10 ;  /* 0x000000ffff109224 */ /* 0x000fe400078e000a */
[----:B------:R-:W-:Y:S01]  /*0a70*/  @!P1 IMAD.MOV.U32 R17, RZ, RZ, R11 ;  /* 0x000000ffff119224 */ /* 0x000fe200078e000b */
[----:B------:R-:W-:Y:S06]  /*0a80*/  @!P2 BRA `(.L_x_6) ;  /* 0x00000000000ca947 */ /* 0x000fec0003800000 */
[----:B------:R-:W-:Y:S01]  /*0a90*/  UCGABAR_WAIT ;  /* 0x0000000000007dc7 */ /* 0x000fe20008000000 */
[----:B------:R-:W-:Y:S01]  /*0aa0*/  CCTL.IVALL ;  /* 0x00000000ff00798f */ /* 0x000fe20002000000 */
[----:B------:R-:W-:Y:S05]  /*0ab0*/  BRA `(.L_x_7) ;  /* 0x0000000000047947 */ /* 0x000fea0003800000 */
.L_x_6:
[----:B------:R-:W-:Y:S06]  /*0ac0*/  BAR.SYNC.DEFER_BLOCKING 0x0 ;  /* 0x0000000000007b1d */ /* 0x000fec0000010000 */
.L_x_7:
[----:B------:R-:W-:Y:S05]  /*0ad0*/  @!P3 BRA `(.L_x_8) ;  /* 0x00000068008cb947 */ /* 0x000fea0003800000 */
[----:B------:R-:W-:-:S13]  /*0ae0*/  ISETP.GT.U32.AND P0, PT, R8, 0x1, PT ;  /* 0x000000010800780c */ /* 0x000fda0003f04070 */
[----:B------:R-:W-:Y:S05]  /*0af0*/  @P0 EXIT ;  /* 0x000000000000094d */ /* 0x000fea0003800000 */
[----:B------:R-:W-:Y:S01]  /*0b00*/  ULDC.64 UR4, c[0x0][0x650] ;  /* 0x0001940000047ab9 */ /* 0x000fe20000000a00 */
[----:B------:R-:W-:Y:S01]  /*0b10*/  PRMT R3, RZ, 0x7610, R3 ;  /* 0x00007610ff037816 */ /* 0x000fe20000000003 */
[----:B------:R-:W-:Y:S01]  /*0b20*/  IMAD.MOV.U32 R109, RZ, RZ, -0x1 ;  /* 0xffffffffff6d7424 */ /* 0x000fe200078e00ff */
[----:B------:R-:W-:Y:S01]  /*0b30*/  ISETP.GE.U32.AND P0, PT, R16, UR4, PT ;  /* 0x0000000410007c0c */ /* 0x000fe2000bf06070 */
[----:B------:R-:W-:Y:S02]  /*0b40*/  IMAD.MOV.U32 R102, RZ, RZ, -0x1 ;  /* 0xffffffffff667424 */ /* 0x000fe400078e00ff */
[----:B------:R-:W-:Y:S01]  /*0b50*/  IMAD.MOV.U32 R23, RZ, RZ, -0x1 ;  /* 0xffffffffff177424 */ /* 0x000fe200078e00ff */
[----:B------:R-:W-:-:S13]  /*0b60*/  ISETP.GE.U32.AND.EX P0, PT, R17, UR5, PT, P0 ;  /* 0x0000000511007c0c */ /* 0x000fda000bf06100 */
[----:B------:R-:W-:Y:S05]  /*0b70*/  @P0 BRA `(.L_x_9) ;  /* 0x00000004002c0947 */ /* 0x000fea0003800000 */
[----:B------:R-:W0:Y:S01]  /*0b80*/  LDC.64 R26, c[0x0][0x628] ;  /* 0x00018a00ff1a7b82 */ /* 0x000e220000000a00 */
[----:B------:R-:W-:Y:S02]  /*0b90*/  IMAD.MOV.U32 R10, RZ, RZ, R16 ;  /* 0x000000ffff0a7224 */ /* 0x000fe400078e0010 */
[----:B------:R-:W-:-:S05]  /*0ba0*/  IMAD.MOV.U32 R11, RZ, RZ, R17 ;  /* 0x000000ffff0b7224 */ /* 0x000fca00078e0011 */
[----:B------:R-:W1:Y:S08]  /*0bb0*/  LDC R8, c[0x0][0x630] ;  /* 0x00018c00ff087b82 */ /* 0x000e700000000800 */
[----:B------:R-:W2:Y:S01]  /*0bc0*/  LDC.64 R28, c[0x0][0x620] ;  /* 0x00018800ff1c7b82 */ /* 0x000ea20000000a00 */
[----:B0-----:R-:W-:-:S04]  /*0bd0*/  ISETP.NE.U32.AND P0, PT, R26, RZ, PT ;  /* 0x000000ff1a00720c */ /* 0x001fc80003f05070 */
[----:B------:R-:W-:-:S13]  /*0be0*/  ISETP.NE.AND.EX P0, PT, R27, RZ, PT, P0 ;  /* 0x000000ff1b00720c */ /* 0x000fda0003f05300 */
[----:B-12---:R-:W-:Y:S05]  /*0bf0*/  @!P0 BRA `(.L_x_10) ;  /* 0x0000000000288947 */ /* 0x006fea0003800000 */
[----:B------:R-:W0:Y:S02]  /*0c00*/  LDC R3, c[0x0][0x634] ;  /* 0x00018d00ff037b82 */ /* 0x000e240000000800 */
[----:B0-----:R-:W-:-:S05]  /*0c10*/  IADD3 R3, P0, R16, R3, RZ ;  /* 0x0000000310037210 */ /* 0x001fca0007f1e0ff */
[----:B------:R-:W-:-:S04]  /*0c20*/  IMAD.X R21, RZ, RZ, R17, P0 ;  /* 0x000000ffff157224 */ /* 0x000fc800000e0611 */
[----:B------:R-:W-:-:S04]  /*0c30*/  IMAD.WIDE.U32 R10, R21, R26, RZ ;  /* 0x0000001a150a7225 */ /* 0x000fc800078e00ff */
[----:B------:R-:W-:-:S04]  /*0c40*/  IMAD.WIDE.U32 R12, P0, R3, R27, R10 ;  /* 0x0000001b030c7225 */ /* 0x000fc8000780000a */
[----:B------:R-:W-:-:S04]  /*0c50*/  IMAD.WIDE.U32 R10, R3, R26, RZ ;  /* 0x0000001a030a7225 */ /* 0x000fc800078e00ff */
[----:B------:R-:W-:Y:S01]  /*0c60*/  IMAD.X R15, RZ, RZ, RZ, P0 ;  /* 0x000000ffff0f7224 */ /* 0x000fe200000e06ff */
[----:B------:R-:W-:Y:S01]  /*0c70*/  IADD3 RZ, P0, R11, R12, RZ ;  /* 0x0000000c0bff7210 */ /* 0x000fe20007f1e0ff */
[----:B------:R-:W-:-:S04]  /*0c80*/  IMAD.MOV.U32 R14, RZ, RZ, R13 ;  /* 0x000000ffff0e7224 */ /* 0x000fc800078e000d */
[----:B------:R-:W-:-:S08]  /*0c90*/  IMAD.WIDE.U32.X R10, R21, R27, R14, P0 ;  /* 0x0000001b150a7225 */ /* 0x000fd000000e040e */
.L_x_10:
[----:B------:R-:W0:Y:S01]  /*0ca0*/  LDC.64 R32, c[0x0][0x640] ;  /* 0x00019000ff207b82 */ /* 0x000e220000000a00 */
[--C-:B------:R-:W-:Y:S01]  /*0cb0*/  SHF.R.U64 R27, R10, R8, R11.reuse ;  /* 0x000000080a1b7219 */ /* 0x100fe2000000120b */
[----:B------:R-:W-:Y:S01]  /*0cc0*/  IMAD R31, R9, R24, R4 ;  /* 0x00000018091f7224 */ /* 0x000fe200078e0204 */
[----:B------:R-:W-:Y:S01]  /*0cd0*/  SHF.R.U32.HI R3, RZ, R8, R11 ;  /* 0x00000008ff037219 */ /* 0x000fe2000001160b */
[----:B------:R-:W-:Y:S01]  /*0ce0*/  IMAD.MOV.U32 R23, RZ, RZ, 0x1 ;  /* 0x00000001ff177424 */ /* 0x000fe200078e00ff */
[----:B------:R-:W-:-:S03]  /*0cf0*/  IADD3 R5, P0, RZ, -R27, RZ ;  /* 0x8000001bff057210 */ /* 0x000fc60007f1e0ff */
[----:B------:R-:W1:Y:S02]  /*0d00*/  LDC R12, c[0x0][0x618] ;  /* 0x00018600ff0c7b82 */ /* 0x000e640000000800 */
[----:B------:R-:W-:Y:S02]  /*0d10*/  IMAD.X R3, RZ, RZ, ~R3, P0 ;  /* 0x000000ffff037224 */ /* 0x000fe400000e0e03 */
[----:B------:R-:W-:-:S04]  /*0d20*/  IMAD.WIDE.U32 R10, R5, R28, R16 ;  /* 0x0000001c050a7225 */ /* 0x000fc800078e0010 */
[----:B------:R-:W2:Y:S01]  /*0d30*/  LDC R20, c[0x0][0x608] ;  /* 0x00018200ff147b82 */ /* 0x000ea20000000800 */
[----:B------:R-:W-:Y:S02]  /*0d40*/  IMAD R8, R3, R28, RZ ;  /* 0x0000001c03087224 */ /* 0x000fe400078e02ff */
[----:B------:R-:W-:Y:S02]  /*0d50*/  IMAD.MOV.U32 R3, RZ, RZ, -0x1 ;  /* 0xffffffffff037424 */ /* 0x000fe400078e00ff */
[----:B------:R-:W-:-:S03]  /*0d60*/  IMAD R5, R5, R29, R8 ;  /* 0x0000001d05057224 */ /* 0x000fc600078e0208 */
[----:B------:R-:W3:Y:S01]  /*0d70*/  LDC R30, c[0x0][0x658] ;  /* 0x00019600ff1e7b82 */ /* 0x000ee20000000800 */
[----:B------:R-:W-:Y:S01]  /*0d80*/  IMAD.IADD R5, R11, 0x1, R5 ;  /* 0x000000010b057824 */ /* 0x000fe200078e0205 */
[----:B0-----:R-:W-:-:S04]  /*0d90*/  ISETP.NE.U32.AND P0, PT, R32, RZ, PT ;  /* 0x000000ff2000720c */ /* 0x001fc80003f05070 */
[----:B------:R-:W-:Y:S02]  /*0da0*/  ISETP.NE.AND.EX P0, PT, R33, RZ, PT, P0 ;  /* 0x000000ff2100720c */ /* 0x000fe40003f05300 */
[----:B------:R-:W0:Y:S01]  /*0db0*/  LDC R26, c[0x0][0x600] ;  /* 0x00018000ff1a7b82 */ /* 0x000e220000000800 */
[-CC-:B-1----:R-:W-:Y:S02]  /*0dc0*/  SHF.R.U64 R14, R10, R12.reuse, R5.reuse ;  /* 0x0000000c0a0e7219 */ /* 0x182fe40000001205 */
[----:B------:R-:W-:-:S05]  /*0dd0*/  SHF.R.U32.HI R5, RZ, R12, R5 ;  /* 0x0000000cff057219 */ /* 0x000fca0000011605 */
[----:B------:R-:W1:Y:S01]  /*0de0*/  LDC R15, c[0x0][0x648] ;  /* 0x00019200ff0f7b82 */ /* 0x000e620000000800 */
[-CC-:B--2---:R-:W-:Y:S02]  /*0df0*/  SHF.R.U64 R29, R14, R20.reuse, R5.reuse ;  /* 0x000000140e1d7219 */ /* 0x184fe40000001205 */
[----:B------:R-:W-:-:S05]  /*0e00*/  SHF.R.U32.HI R5, RZ, R20, R5 ;  /* 0x00000014ff057219 */ /* 0x000fca0000011605 */
[----:B------:R-:W2:Y:S01]  /*0e10*/  LDC R21, c[0x0][0x638] ;  /* 0x00018e00ff157b82 */ /* 0x000ea20000000800 */
[-CC-:B---3--:R-:W-:Y:S02]  /*0e20*/  SHF.R.U64 R20, R29, R30.reuse, R5.reuse ;  /* 0x0000001e1d147219 */ /* 0x188fe40000001205 */
[-C--:B------:R-:W-:Y:S02]  /*0e30*/  SHF.L.U32 R3, R3, R30.reuse, RZ ;  /* 0x0000001e03037219 */ /* 0x080fe400000006ff */
[----:B------:R-:W-:Y:S01]  /*0e40*/  SHF.R.U32.HI R5, RZ, R30, R5 ;  /* 0x0000001eff057219 */ /* 0x000fe20000011605 */
[----:B------:R-:W-:Y:S01]  /*0e50*/  IMAD.MOV.U32 R4, RZ, RZ, R20 ;  /* 0x000000ffff047224 */ /* 0x000fe200078e0014 */
[----:B------:R-:W-:Y:S01]  /*0e60*/  LOP3.LUT R12, RZ, R3, RZ, 0x33, !PT ;  /* 0x00000003ff0c7212 */ /* 0x000fe200078e33ff */
[----:B------:R-:W3:Y:S01]  /*0e70*/  LDC R25, c[0x0][0x610] ;  /* 0x00018400ff197b82 */ /* 0x000ee20000000800 */
[----:B------:R-:W-:Y:S05]  /*0e80*/  @!P0 BRA `(.L_x_11) ;  /* 0x0000000000288947 */ /* 0x000fea0003800000 */
[----:B------:R-:W4:Y:S02]  /*0e90*/  LDC R3, c[0x0][0x64c] ;  /* 0x00019300ff037b82 */ /* 0x000f240000000800 */
[----:B----4-:R-:W-:-:S05]  /*0ea0*/  IADD3 R3, P0, R20, R3, RZ ;  /* 0x0000000314037210 */ /* 0x010fca0007f1e0ff */
        /* <DEDUP_REMOVED lines=8> */
.L_x_11:
[----:B-1----:R-:W-:Y:S01]  /*0f30*/  SHF.R.U64 R4, R4, R15, R5 ;  /* 0x0000000f04047219 */ /* 0x002fe20000001205 */
[----:B0-----:R-:W-:Y:S01]  /*0f40*/  VIADD R5, R26, 0xffffffff ;  /* 0xffffffff1a057836 */ /* 0x001fe20000000000 */
[----:B------:R-:W-:Y:S01]  /*0f50*/  SHF.L.U32 R3, R23, R30, RZ ;  /* 0x0000001e17037219 */ /* 0x000fe200000006ff */
[----:B------:R-:W-:Y:S01]  /*0f60*/  IMAD.MOV.U32 R23, RZ, RZ, R27 ;  /* 0x000000ffff177224 */ /* 0x000fe200078e001b */
[----:B------:R-:W-:Y:S01]  /*0f70*/  LOP3.LUT R12, R29, R12, RZ, 0xc0, !PT ;  /* 0x0000000c1d0c7212 */ /* 0x000fe200078ec0ff */
[----:B------:R-:W-:Y:S01]  /*0f80*/  IMAD.MOV R8, RZ, RZ, -R4 ;  /* 0x000000ffff087224 */ /* 0x000fe200078e0a04 */
[----:B------:R-:W-:Y:S02]  /*0f90*/  SEL R6, R6, R31, !P1 ;  /* 0x0000001f06067207 */ /* 0x000fe40004800000 */
[----:B------:R-:W-:Y:S01]  /*0fa0*/  LOP3.LUT R5, R14, R5, RZ, 0xc0, !PT ;  /* 0x000000050e057212 */ /* 0x000fe200078ec0ff */
[----:B------:R-:W-:Y:S02]  /*0fb0*/  IMAD R9, R3, R4, R12 ;  /* 0x0000000403097224 */ /* 0x000fe400078e020c */
[----:B--2---:R-:W-:-:S02]  /*0fc0*/  IMAD R3, R8, R21, R20 ;  /* 0x0000001508037224 */ /* 0x004fc400078e0214 */
[----:B---3--:R-:W-:Y:S02]  /*0fd0*/  IMAD R6, R9, R25, R6 ;  /* 0x0000001909067224 */ /* 0x008fe400078e0206 */
[----:B------:R-:W-:Y:S02]  /*0fe0*/  IMAD R109, R3, R26, R5 ;  /* 0x0000001a036d7224 */ /* 0x000fe400078e0205 */
[----:B------:R-:W-:-:S03]  /*0ff0*/  IMAD.MOV.U32 R4, RZ, RZ, 0x1 ;  /* 0x00000001ff047424 */ /* 0x000fc600078e00ff */
[----:B------:R-:W-:Y:S02]  /*1000*/  SEL R102, R109, R6, !P1 ;  /* 0x000000066d667207 */ /* 0x000fe40004800000 */
[----:B------:R-:W-:Y:S02]  /*1010*/  PRMT R3, R4, 0x7610, R3 ;  /* 0x0000761004037816 */ /* 0x000fe40000000003 */
[----:B------:R-:W-:-:S07]  /*1020*/  SEL R109, R6, R109, !P1 ;  /* 0x0000006d066d7207 */ /* 0x000fce0004800000 */
.L_x_9:
[----:B------:R-:W-:-:S08]  /*1030*/  NOP ;  /* 0x0000000000007918 */ /* 0x000fd00000000000 */
[----:B------:R-:W0:Y:S02]  /*1040*/  USETMAXREG.TRY_ALLOC.CTAPOOL UP0, 0xe8 ;  /* 0x000000e8000079c8 */ /* 0x000e240008000600 */
[----:B0-----:R-:W-:-:S13]  /*1050*/  PLOP3.LUT P0, PT, PT, PT, UP0, 0x80, 0x0 ;  /* 0x000000000000781c */ /* 0x001fda0003f0f008 */
[----:B------:R-:W-:Y:S05]  /*1060*/  @!P0 BRA `(.L_x_9) ;  /* 0xfffffffc00f08947 */ /* 0x000fea000383ffff */
[----:B------:R-:W-:Y:S01]  /*1070*/  ULDC.64 UR4, c[0x0][0x598] ;  /* 0x0001660000047ab9 */ /* 0x000fe20000000a00 */
[----:B------:R-:W-:Y:S01]  /*1080*/  ULDC.64 UR38, c[0x0][0x208] ;  /* 0x0000820000267ab9 */ /* 0x000fe20000000a00 */
[----:B------:R-:W-:-:S04]  /*1090*/  ISETP.NE.U32.AND P0, PT, RZ, UR4, PT ;  /* 0x00000004ff007c0c */ /* 0x000fc8000bf05070 */
[----:B------:R-:W-:-:S13]  /*10a0*/  ISETP.NE.AND.EX P0, PT, RZ, UR5, PT, P0 ;  /* 0x00000005ff007c0c */ /* 0x000fda000bf05300 */
[----:B------:R-:W-:Y:S05]  /*10b0*/  @!P0 BRA `(.L_x_12) ;  /* 0x00000000001c8947 */ /* 0x000fea0003800000 */
[----:B------:R-:W0:Y:S02]  /*10c0*/  LDC.64 R4, c[0x0][0x598] ;  /* 0x00016600ff047b82 */ /* 0x000e240000000a00 */
[----:B0-----:R-:W2:Y:S02]  /*10d0*/  LDG.E.64 R4, desc[UR38][R4.64] ;  /* 0x0000002604047981 */ /* 0x001ea4000c1e1b00 */
[----:B--2---:R-:W-:-:S04]  /*10e0*/  ISETP.NE.U32.AND P0, PT, R4, RZ, PT ;  /* 0x000000ff0400720c */ /* 0x004fc80003f05070 */
[----:B------:R-:W-:-:S13]  /*10f0*/  ISETP.NE.AND.EX P0, PT, R5, RZ, PT, P0 ;  /* 0x000000ff0500720c */ /* 0x000fda0003f05300 */
[----:B------:R-:W-:Y:S05]  /*1100*/  @!P0 BRA `(.L_x_12) ;  /* 0x0000000000088947 */ /* 0x000fea0003800000 */
[----:B------:R0:W5:Y:S01]  /*1110*/  LD.E R90, desc[UR38][R4.64] ;  /* 0x00000026045a7980 */ /* 0x000162000c101900 */
[----:B------:R-:W-:Y:S05]  /*1120*/  BRA `(.L_x_13) ;  /* 0x0000000000247947 */ /* 0x000fea0003800000 */
.L_x_12:
[----:B------:R-:W-:Y:S02]  /*1130*/  ULDC.64 UR4, c[0x0][0x588] ;  /* 0x0001620000047ab9 */ /* 0x000fe40000000a00 */
[----:B------:R-:W-:-:S04]  /*1140*/  ISETP.NE.U32.AND P0, PT, RZ, UR4, PT ;  /* 0x00000004ff007c0c */ /* 0x000fc8000bf05070 */
[----:B------:R-:W-:-:S13]  /*1150*/  ISETP.NE.AND.EX P0, PT, RZ, UR5, PT, P0 ;  /* 0x00000005ff007c0c */ /* 0x000fda000bf05300 */
[----:B------:R-:W-:Y:S05]  /*1160*/  @!P0 BRA `(.L_x_14) ;  /* 0x00000000000c8947 */ /* 0x000fea0003800000 */
[----:B------:R-:W0:Y:S02]  /*1170*/  LDC.64 R90, c[0x0][0x588] ;  /* 0x00016200ff5a7b82 */ /* 0x000e240000000a00 */
[----:B0-----:R1:W5:Y:S01]  /*1180*/  LDG.E R90, desc[UR38][R90.64] ;  /* 0x000000265a5a7981 */ /* 0x001362000c1e1900 */
[----:B------:R-:W-:Y:S05]  /*1190*/  BRA `(.L_x_13) ;  /* 0x0000000000087947 */ /* 0x000fea0003800000 */
.L_x_14:
[----:B------:R-:W-:Y:S02]  /*11a0*/  ULDC UR4, c[0x0][0x580] ;  /* 0x0001600000047ab9 */ /* 0x000fe40000000800 */
[----:B------:R-:W-:-:S07]  /*11b0*/  IMAD.U32 R90, RZ, RZ, UR4 ;  /* 0x00000004ff5a7e24 */ /* 0x000fce000f8e00ff */
.L_x_13:
[----:B------:R-:W-:Y:S02]  /*11c0*/  ULDC.64 UR4, c[0x0][0x5a0] ;  /* 0x0001680000047ab9 */ /* 0x000fe40000000a00 */
[----:B------:R-:W-:-:S04]  /*11d0*/  ISETP.NE.U32.AND P0, PT, RZ, UR4, PT ;  /* 0x00000004ff007c0c */ /* 0x000fc8000bf05070 */
[----:B------:R-:W-:-:S13]  /*11e0*/  ISETP.NE.AND.EX P0, PT, RZ, UR5, PT, P0 ;  /* 0x00000005ff007c0c */ /* 0x000fda000bf05300 */
[----:B------:R-:W-:Y:S05]  /*11f0*/  @!P0 BRA `(.L_x_15) ;  /* 0x00000000001c8947 */ /* 0x000fea0003800000 */
[----:B0-----:R-:W0:Y:S02]  /*1200*/  LDC.64 R4, c[0x0][0x5a0] ;  /* 0x00016800ff047b82 */ /* 0x001e240000000a00 */
[----:B0-----:R-:W2:Y:S02]  /*1210*/  LDG.E.64 R4, desc[UR38][R4.64] ;  /* 0x0000002604047981 */ /* 0x001ea4000c1e1b00 */
[----:B--2---:R-:W-:-:S04]  /*1220*/  ISETP.NE.U32.AND P0, PT, R4, RZ, PT ;  /* 0x000000ff0400720c */ /* 0x004fc80003f05070 */
[----:B------:R-:W-:-:S13]  /*1230*/  ISETP.NE.AND.EX P0, PT, R5, RZ, PT, P0 ;  /* 0x000000ff0500720c */ /* 0x000fda0003f05300 */
[----:B------:R-:W-:Y:S05]  /*1240*/  @!P0 BRA `(.L_x_15) ;  /* 0x0000000000088947 */ /* 0x000fea0003800000 */
[----:B-1----:R0:W5:Y:S01]  /*1250*/  LD.E R91, desc[UR38][R4.64] ;  /* 0x00000026045b7980 */ /* 0x002162000c101900 */
[----:B------:R-:W-:Y:S05]  /*1260*/  BRA `(.L_x_16) ;  /* 0x0000000000247947 */ /* 0x000fea0003800000 */
.L_x_15:
[----:B------:R-:W-:Y:S02]  /*1270*/  ULDC.64 UR4, c[0x0][0x590] ;  /* 0x0001640000047ab9 */ /* 0x000fe40000000a00 */
[----:B------:R-:W-:-:S04]  /*1280*/  ISETP.NE.U32.AND P0, PT, RZ, UR4, PT ;  /* 0x00000004ff007c0c */ /* 0x000fc8000bf05070 */
[----:B------:R-:W-:-:S13]  /*1290*/  ISETP.NE.AND.EX P0, PT, RZ, UR5, PT, P0 ;  /* 0x00000005ff007c0c */ /* 0x000fda000bf05300 */
[----:B------:R-:W-:Y:S05]  /*12a0*/  @!P0 BRA `(.L_x_17) ;  /* 0x00000000000c8947 */ /* 0x000fea0003800000 */
[----:B0-----:R-:W1:Y:S02]  /*12b0*/  LDC.64 R4, c[0x0][0x590] ;  /* 0x00016400ff047b82 */ /* 0x001e640000000a00 */
[----:B-1----:R1:W5:Y:S01]  /*12c0*/  LDG.E R91, desc[UR38][R4.64] ;  /* 0x00000026045b7981 */ /* 0x002362000c1e1900 */
[----:B------:R-:W-:Y:S05]  /*12d0*/  BRA `(.L_x_16) ;  /* 0x0000000000087947 */ /* 0x000fea0003800000 */
.L_x_17:
[----:B------:R-:W-:Y:S02]  /*12e0*/  ULDC UR4, c[0x0][0x584] ;  /* 0x0001610000047ab9 */ /* 0x000fe40000000800 */
[----:B-1----:R-:W-:-:S07]  /*12f0*/  IMAD.U32 R91, RZ, RZ, UR4 ;  /* 0x00000004ff5b7e24 */ /* 0x002fce000f8e00ff */
.L_x_16:
[----:B------:R-:W-:-:S13]  /*1300*/  LOP3.LUT P0, RZ, R3, 0xff, RZ, 0xc0, !PT ;  /* 0x000000ff03ff7812 */ /* 0x000fda000780c0ff */
[----:B------:R-:W-:Y:S05]  /*1310*/  @!P0 EXIT ;  /* 0x000000000000894d */ /* 0x000fea0003800000 */
[----:B------:R-:W2:Y:S01]  /*1320*/  LDC R96, c[0x0][0x658] ;  /* 0x00019600ff607b82 */ /* 0x000ea20000000800 */
[----:B------:R-:W-:Y:S01]  /*1330*/  ULDC.64 UR6, c[0x0][0x288] ;  /* 0x0000a20000067ab9 */ /* 0x000fe20000000a00 */
[----:B------:R-:W-:Y:S01]  /*1340*/  LOP3.LUT R7, R7, 0x1, RZ, 0xc0, !PT ;  /* 0x0000000107077812 */ /* 0x000fe200078ec0ff */
[----:B------:R-:W-:Y:S01]  /*1350*/  UIADD3 UR4, UR7, 0x1f, URZ ;  /* 0x0000001f07047890 */ /* 0x000fe2000fffe03f */
[----:B------:R-:W-:Y:S01]  /*1360*/  SHF.R.U32.HI R3, RZ, 0x2, R98 ;  /* 0x00000002ff037819 */ /* 0x000fe20000011662 */
[----:B01----:R-:W-:Y:S01]  /*1370*/  IMAD.U32 R4, RZ, RZ, UR6 ;  /* 0x00000006ff047e24 */ /* 0x003fe2000f8e00ff */
[----:B------:R-:W-:Y:S01]  /*1380*/  SHF.R.U32.HI R0, RZ, 0x1, R0 ;  /* 0x00000001ff007819 */ /* 0x000fe20000011600 */
[----:B------:R-:W-:Y:S01]  /*1390*/  USHF.R.S32.HI UR5, URZ, 0x1f, UR4 ;  /* 0x0000001f3f057899 */ /* 0x000fe20008011404 */
[----:B------:R-:W0:Y:S01]  /*13a0*/  LDC.64 R92, c[0x0][0x5c8] ;  /* 0x00017200ff5c7b82 */ /* 0x000e220000000a00 */
[----:B------:R-:W-:Y:S01]  /*13b0*/  LOP3.LUT R97, R98, 0x3, RZ, 0xc0, !PT ;  /* 0x0000000362617812 */ /* 0x000fe200078ec0ff */
[----:B------:R-:W-:Y:S01]  /*13c0*/  IMAD.SHL.U32 R88, R7, 0x40, RZ ;  /* 0x0000004007587824 */ /* 0x000fe200078e00ff */
[----:B------:R-:W-:Y:S01]  /*13d0*/  LOP3.LUT R3, R3, 0x7, RZ, 0xc0, !PT ;  /* 0x0000000703037812 */ /* 0x000fe200078ec0ff */
[----:B------:R-:W-:Y:S01]  /*13e0*/  ULEA.HI UR5, UR5, UR4, URZ, 0x5 ;  /* 0x0000000405057291 */ /* 0x000fe2000f8f283f */
[----:B------:R-:W-:Y:S01]  /*13f0*/  LOP3.LUT R0, R0, 0x30, RZ, 0xc0, !PT ;  /* 0x0000003000007812 */ /* 0x000fe200078ec0ff */
[----:B------:R-:W-:Y:S01]  /*1400*/  IMAD R97, R97, -0x2, R4 ;  /* 0xfffffffe61617824 */ /* 0x000fe200078e0204 */
[--C-:B------:R-:W-:Y:S01]  /*1410*/  LOP3.LUT R88, R88, 0x40, R3.reuse, 0xe2, !PT ;  /* 0x0000004058587812 */ /* 0x100fe200078ee203 */
[----:B------:R-:W-:Y:S01]  /*1420*/  USHF.R.S32.HI UR43, URZ, 0x5, UR5 ;  /* 0x000000053f2b7899 */ /* 0x000fe20008011405 */
[----:B------:R-:W-:Y:S01]  /*1430*/  IADD3 R4, RZ, -R0, -R3 ;  /* 0x80000000ff047210 */ /* 0x000fe20007ffe803 */
[----:B------:R-:W-:Y:S01]  /*1440*/  IMAD.MOV.U32 R3, RZ, RZ, -0x1 ;  /* 0xffffffffff037424 */ /* 0x000fe200078e00ff */
[----:B------:R-:W-:Y:S01]  /*1450*/  LOP3.LUT R99, R98, 0x80, RZ, 0xc0, !PT ;  /* 0x0000008062637812 */ /* 0x000fe200078ec0ff */
[----:B------:R-:W-:Y:S01]  /*1460*/  IMAD.MOV.U32 R5, RZ, RZ, 0x1 ;  /* 0x00000001ff057424 */ /* 0x000fe200078e00ff */
[----:B------:R-:W-:Y:S01]  /*1470*/  UISETP.LT.AND UP0, UPT, UR43, 0x1, UPT ;  /* 0x000000012b00788c */ /* 0x000fe2000bf01270 */
[----:B------:R-:W-:Y:S01]  /*1480*/  IMAD R4, R7, -0x40, R4 ;  /* 0xffffffc007047824 */ /* 0x000fe200078e0204 */
[----:B------:R-:W-:Y:S01]  /*1490*/  ULDC UR4, c[0x0][0x284] ;  /* 0x0000a10000047ab9 */ /* 0x000fe20000000800 */
[----:B--2---:R-:W-:Y:S01]  /*14a0*/  SHF.L.U32 R3, R3, R96, RZ ;  /* 0x0000006003037219 */ /* 0x004fe200000006ff */
[----:B------:R-:W-:Y:S01]  /*14b0*/  USEL UR44, UR43, 0x1, UP0 ;  /* 0x000000012b2c7887 */ /* 0x000fe20008000000 */
[----:B------:R-:W-:Y:S01]  /*14c0*/  LOP3.LUT R88, R88, R0, RZ, 0xfc, !PT ;  /* 0x0000000058587212 */ /* 0x000fe200078efcff */
[----:B------:R-:W-:Y:S01]  /*14d0*/  IMAD.SHL.U32 R98, R98, 0x2, RZ ;  /* 0x0000000262627824 */ /* 0x000fe200078e00ff */
[----:B------:R-:W-:Y:S01]  /*14e0*/  SHF.L.U32 R96, R5, R96, RZ ;  /* 0x0000006005607219 */ /* 0x000fe200000006ff */
[----:B------:R-:W-:Y:S01]  /*14f0*/  VIADD R101, R4, UR4 ;  /* 0x0000000404657c36 */ /* 0x000fe20008000000 */
[----:B------:R-:W-:Y:S01]  /*1500*/  LOP3.LUT R114, R18, 0x1, RZ, 0xfc, !PT ;  /* 0x0000000112727812 */ /* 0x000fe200078efcff */
[----:B------:R-:W-:Y:S01]  /*1510*/  IMAD.MOV.U32 R89, RZ, RZ, RZ ;  /* 0x000000ffff597224 */ /* 0x000fe200078e00ff */
[C-C-:B0-----:R-:W-:Y:S01]  /*1520*/  SHF.L.U64.HI R94, R92.reuse, 0x7, R93.reuse ;  /* 0x000000075c5e7819 */ /* 0x141fe2000001025d */
[----:B------:R-:W-:Y:S01]  /*1530*/  UIADD3 UR44, UR43, -UR44, URZ ;  /* 0x8000002c2b2c7290 */ /* 0x000fe2000fffe03f */
[C---:B------:R-:W-:Y:S01]  /*1540*/  SHF.L.U64.HI R95, R92.reuse, 0x3, R93 ;  /* 0x000000035c5f7819 */ /* 0x040fe2000001025d */
[C---:B------:R-:W-:Y:S01]  /*1550*/  IMAD.SHL.U32 R93, R92.reuse, 0x80, RZ ;  /* 0x000000805c5d7824 */ /* 0x040fe200078e00ff */
[----:B------:R-:W-:Y:S01]  /*1560*/  SHF.R.U32.HI R99, RZ, 0x7, R99 ;  /* 0x00000007ff637819 */ /* 0x000fe20000011663 */
[----:B------:R-:W-:Y:S01]  /*1570*/  IMAD.SHL.U32 R92, R92, 0x8, RZ ;  /* 0x000000085c5c7824 */ /* 0x000fe200078e00ff */
[----:B------:R-:W-:Y:S01]  /*1580*/  LOP3.LUT R100, RZ, R3, RZ, 0x33, !PT ;  /* 0x00000003ff647212 */ /* 0x000fe200078e33ff */
[----:B------:R-:W-:Y:S01]  /*1590*/  UMOV UR40, URZ ;  /* 0x0000003f00287c82 */ /* 0x000fe20008000000 */
[----:B------:R-:W-:-:S05]  /*15a0*/  UMOV UR41, URZ ;  /* 0x0000003f00297c82 */ /* 0x000fca0008000000 */
.L_x_161:
[----:B0-----:R-:W0:Y:S01]  /*15b0*/  SHFL.IDX PT, R0, R99, RZ, 0x1f ;  /* 0x00001fff63007589 */ /* 0x001e2200000e0000 */
[----:B-1----:R-:W1:Y:S01]  /*15c0*/  S2UR UR7, SR_CgaCtaId ;  /* 0x00000000000779c3 */ /* 0x002e620000008800 */
[----:B------:R-:W-:Y:S01]  /*15d0*/  UMOV UR6, 0x400 ;  /* 0x0000040000067882 */ /* 0x000fe20000000000 */
[----:B0-----:R-:W-:Y:S01]  /*15e0*/  R2UR UR4, R0 ;  /* 0x00000000000472ca */ /* 0x001fe200000e0000 */
[----:B-1----:R-:W-:-:S12]  /*15f0*/  ULEA UR6, UR7, UR6, 0x18 ;  /* 0x0000000607067291 */ /* 0x002fd8000f8ec03f */
[----:B------:R-:W-:-:S04]  /*1600*/  ULEA.HI UR5, UR4, UR4, URZ, 0x1 ;  /* 0x0000000404057291 */ /* 0x000fc8000f8f083f */
[----:B------:R-:W-:-:S04]  /*1610*/  ULOP3.LUT UR5, UR5, 0xffffe, URZ, 0xc0, !UPT ;  /* 0x000ffffe05057892 */ /* 0x000fc8000f8ec03f */
[----:B------:R-:W-:-:S03]  /*1620*/  UIADD3 UR5, UR4, -UR5, URZ ;  /* 0x8000000504057290 */ /* 0x000fc6000fffe03f */
[----:B------:R-:W-:Y:S01]  /*1630*/  ULDC UR4, c[0x0][0x28c] ;  /* 0x0000a30000047ab9 */ /* 0x000fe20000000800 */
[----:B------:R-:W-:Y:S01]  /*1640*/  ULEA UR5, UR5, UR6, 0xc ;  /* 0x0000000605057291 */ /* 0x000fe2000f8e603f */
[----:B------:R-:W-:-:S03]  /*1650*/  ISETP.LT.AND P0, PT, RZ, UR4, PT ;  /* 0x00000004ff007c0c */ /* 0x000fc6000bf01270 */
[----:B------:R-:W-:-:S04]  /*1660*/  UIADD3 UR5, UR5, 0x180, URZ ;  /* 0x0000018005057890 */ /* 0x000fc8000fffe03f */
[----:B------:R-:W-:-:S04]  /*1670*/  USHF.R.U32.HI UR5, URZ, 0x4, UR5 ;  /* 0x000000043f057899 */ /* 0x000fc80008011605 */
[----:B------:R-:W-:-:S04]  /*1680*/  ULOP3.LUT UR5, UR5, 0x3fff, URZ, 0xc0, !UPT ;  /* 0x00003fff05057892 */ /* 0x000fc8000f8ec03f */
[----:B------:R-:W-:Y:S01]  /*1690*/  ULOP3.LUT UR45, UR5, 0x10000, URZ, 0xfc, !UPT ;  /* 0x00010000052d7892 */ /* 0x000fe2000f8efc3f */
[----:B--2345:R-:W-:Y:S11]  /*16a0*/  @P0 BRA `(.L_x_18) ;  /* 0x0000000000400947 */ /* 0x03cff60003800000 */
[----:B------:R-:W-:Y:S01]  /*16b0*/  MOV R0, 0x0 ;  /* 0x0000000000007802 */ /* 0x000fe20000000f00 */
[----:B------:R-:W-:Y:S01]  /*16c0*/  ULDC.64 UR4, c[0x4][0x68] ;  /* 0x01001a0000047ab9 */ /* 0x000fe20000000a00 */
[----:B------:R-:W-:Y:S01]  /*16d0*/  ULDC.64 UR6, c[0x4][0x8] ;  /* 0x0100020000067ab9 */ /* 0x000fe20000000a00 */
[----:B------:R-:W-:Y:S01]  /*16e0*/  IMAD.U32 R4, RZ, RZ, UR4 ;  /* 0x00000004ff047e24 */ /* 0x000fe2000f8e00ff */
[----:B------:R0:W1:Y:S01]  /*16f0*/  LDC.64 R14, c[0x4][R0] ;  /* 0x01000000000e7b82 */ /* 0x0000620000000a00 */
[----:B------:R-:W-:Y:S01]  /*1700*/  IMAD.U32 R5, RZ, RZ, UR5 ;  /* 0x00000005ff057e24 */ /* 0x000fe2000f8e00ff */
[----:B------:R-:W-:Y:S01]  /*1710*/  ULDC.64 UR4, c[0x4][0x70] ;  /* 0x01001c0000047ab9 */ /* 0x000fe20000000a00 */
[----:B------:R-:W-:Y:S02]  /*1720*/  IMAD.U32 R10, RZ, RZ, UR6 ;  /* 0x00000006ff0a7e24 */ /* 0x000fe4000f8e00ff */
[----:B------:R-:W-:Y:S02]  /*1730*/  IMAD.U32 R6, RZ, RZ, UR4 ;  /* 0x00000004ff067e24 */ /* 0x000fe4000f8e00ff */
[----:B------:R-:W-:-:S02]  /*1740*/  IMAD.U32 R7, RZ, RZ, UR5 ;  /* 0x00000005ff077e24 */ /* 0x000fc4000f8e00ff */
[----:B------:R-:W-:Y:S02]  /*1750*/  IMAD.U32 R11, RZ, RZ, UR7 ;  /* 0x00000007ff0b7e24 */ /* 0x000fe4000f8e00ff */
[----:B------:R-:W-:Y:S02]  /*1760*/  IMAD.MOV.U32 R8, RZ, RZ, 0x1e1 ;  /* 0x000001e1ff087424 */ /* 0x000fe400078e00ff */
[----:B------:R-:W-:Y:S02]  /*1770*/  IMAD.MOV.U32 R12, RZ, RZ, 0x1 ;  /* 0x00000001ff0c7424 */ /* 0x000fe400078e00ff */
[----:B0-----:R-:W-:-:S07]  /*1780*/  IMAD.MOV.U32 R13, RZ, RZ, RZ ;  /* 0x000000ffff0d7224 */ /* 0x001fce00078e00ff */
[----:B------:R-:W-:-:S07]  /*1790*/  LEPC R20, `(.L_x_18) ;  /* 0x000000001014794e */ /* 0x000fce0000000000 */
[----:B-1---5:R-:W-:Y:S05]  /*17a0*/  CALL.ABS.NOINC R14 ;  /* 0x000000000e007343 */ /* 0x022fea0003c00000 */
.L_x_18:
[----:B------:R-:W-:-:S13]  /*17b0*/  ISETP.NE.AND P0, PT, R114, 0x3, PT ;  /* 0x000000037200780c */ /* 0x000fda0003f05270 */
[----:B------:R-:W-:Y:S05]  /*17c0*/  @!P0 BRA `(.L_x_19) ;  /* 0x0000000000048947 */ /* 0x000fea0003800000 */
[----:B------:R-:W-:Y:S01]  /*17d0*/  BPT.TRAP 0x1 ;  /* 0x000000040000795c */ /* 0x000fe20000300000 */
.L_x_19:
[----:B------:R-:W0:Y:S01]  /*17e0*/  S2UR UR5, SR_CgaCtaId ;  /* 0x00000000000579c3 */ /* 0x000e220000008800 */
[----:B------:R-:W-:Y:S01]  /*17f0*/  UMOV UR4, 0x400 ;  /* 0x0000040000047882 */ /* 0x000fe20000000000 */
[----:B------:R-:W-:Y:S02]  /*1800*/  IMAD.U32 R0, RZ, RZ, UR40 ;  /* 0x00000028ff007e24 */ /* 0x000fe4000f8e00ff */
[----:B------:R-:W-:-:S03]  /*1810*/  IMAD.U32 R3, RZ, RZ, UR41 ;  /* 0x00000029ff037e24 */ /* 0x000fc6000f8e00ff */
[----:B------:R-:W-:Y:S01]  /*1820*/  SHF.L.U32 R0, R0, 0x1f, RZ ;  /* 0x0000001f00007819 */ /* 0x000fe200000006ff */
[----:B0-----:R-:W-:-:S06]  /*1830*/  ULEA UR4, UR5, UR4, 0x18 ;  /* 0x0000000405047291 */ /* 0x001fcc000f8ec03f */
[----:B------:R-:W-:-:S04]  /*1840*/  IMAD.U32 R6, RZ, RZ, UR4 ;  /* 0x00000004ff067e24 */ /* 0x000fc8000f8e00ff */
[----:B------:R-:W-:-:S04]  /*1850*/  IMAD R3, R3, 0x8, R6 ;  /* 0x0000000803037824 */ /* 0x000fc800078e0206 */
[----:B------:R0:W1:Y:S01]  /*1860*/  SYNCS.PHASECHK.TRANS64.TRYWAIT P1, [R3+URZ], R0 ;  /* 0x00000000030075a7 */ /* 0x000062000802017f */
[----:B------:R-:W-:Y:S05]  /*1870*/  @!P0 BRA `(.L_x_20) ;  /* 0x0000000000048947 */ /* 0x000fea0003800000 */
[----:B------:R-:W-:Y:S01]  /*1880*/  BPT.TRAP 0x1 ;  /* 0x000000040000795c */ /* 0x000fe20000300000 */
.L_x_20:
[----:B------:R-:W-:-:S05]  /*1890*/  IMAD.U32 R4, RZ, RZ, UR44 ;  /* 0x0000002cff047e24 */ /* 0x000fca000f8e00ff */
[----:B------:R-:W-:Y:S01]  /*18a0*/  ISETP.GE.AND P2, PT, R4, 0x1, PT ;  /* 0x000000010400780c */ /* 0x000fe20003f46270 */
[----:B-1----:R-:W-:-:S12]  /*18b0*/  @P1 BRA `(.L_x_21) ;  /* 0x0000000000081947 */ /* 0x002fd80003800000 */
[----:B------:R-:W1:Y:S02]  /*18c0*/  SYNCS.PHASECHK.TRANS64.TRYWAIT P1, [R3+URZ], R0 ;  /* 0x00000000030075a7 */ /* 0x000e64000802017f */
[----:B-1----:R-:W-:Y:S05]  /*18d0*/  @!P1 BRA `(.L_x_22) ;  /* 0x0000007400589947 */ /* 0x002fea0003800000 */
.L_x_21:
[----:B------:R-:W-:Y:S05]  /*18e0*/  WARPSYNC.ALL ;  /* 0x0000000000007948 */ /* 0x000fea0003800000 */
[----:B------:R-:W-:Y:S01]  /*18f0*/  R2UR UR4, R6 ;  /* 0x00000000060472ca */ /* 0x000fe200000e0000 */
[----:B------:R-:W-:Y:S01]  /*1900*/  ULEA UR6, UR41, UR45, 0xa ;  /* 0x0000002d29067291 */ /* 0x000fe2000f8e503f */
[----:B------:R-:W-:Y:S01]  /*1910*/  WARPGROUP.ARRIVE ;  /* 0x00000000000079c5 */ /* 0x000fe20000000000 */
[----:B------:R-:W-:Y:S01]  /*1920*/  UMOV UR9, 0x80000020 ;  /* 0x8000002000097882 */ /* 0x000fe20000000000 */
[----:B------:R-:W-:Y:S01]  /*1930*/  UMOV UR11, 0x80000020 ;  /* 0x80000020000b7882 */ /* 0x000fe20000000000 */
[----:B------:R-:W-:-:S03]  /*1940*/  UIADD3 UR7, UR6, 0x200, URZ ;  /* 0x0000020006077890 */ /* 0x000fc6000fffe03f */
[----:B------:R-:W-:-:S05]  /*1950*/  UMOV UR8, UR6 ;  /* 0x0000000600087c82 */ /* 0x000fca0008000000 */
[----:B------:R-:W-:-:S04]  /*1960*/  UIADD3 UR4, UR4, 0x2c180, URZ ;  /* 0x0002c18004047890 */ /* 0x000fc8000fffe03f */
[----:B------:R-:W-:-:S04]  /*1970*/  USHF.R.U32.HI UR4, URZ, 0x4, UR4 ;  /* 0x000000043f047899 */ /* 0x000fc80008011604 */
[----:B------:R-:W-:-:S04]  /*1980*/  ULOP3.LUT UR4, UR4, 0x3fff, URZ, 0xc0, !UPT ;  /* 0x00003fff04047892 */ /* 0x000fc8000f8ec03f */
[----:B------:R-:W-:-:S04]  /*1990*/  ULOP3.LUT UR4, UR4, 0x10000, URZ, 0xfc, !UPT ;  /* 0x0001000004047892 */ /* 0x000fc8000f8efc3f */
[----:B------:R-:W-:-:S07]  /*19a0*/  ULEA UR5, UR41, UR4, 0x8 ;  /* 0x0000000429057291 */ /* 0x000fce000f8e403f */
[----:B------:R-:W-:Y:S02]  /*19b0*/  UMOV UR10, UR5 ;  /* 0x00000005000a7c82 */ /* 0x000fe40008000000 */
[----:B------:R-:W-:Y:S01]  /*19c0*/  HGMMA.64x64x16.F32.BF16 R56, gdesc[UR8], RZ, !UPT, gsb0 ;  /* 0x00e00000083879f0 */ /* 0x000fe2000c0018ff */
[----:B------:R-:W-:Y:S01]  /*19d0*/  UMOV UR8, UR7 ;  /* 0x0000000700087c82 */ /* 0x000fe20008000000 */
[----:B------:R-:W-:Y:S01]  /*19e0*/  UMOV UR9, 0x80000020 ;  /* 0x8000002000097882 */ /* 0x000fe20000000000 */
[----:B------:R-:W-:Y:S02]  /*19f0*/  WARPGROUP.DEPBAR.LE gsb0, 0x0 ;  /* 0x00008000000079c5 */ /* 0x000fe40000010000 */
[----:B------:R-:W-:-:S06]  /*1a00*/  WARPGROUP.ARRIVE ;  /* 0x00000000000079c5 */ /* 0x000fcc0000000000 */
[----:B------:R-:W-:Y:S01]  /*1a10*/  HGMMA.64x64x16.F32.BF16 R24, gdesc[UR8], RZ, !UPT, gsb0 ;  /* 0x00e00000081879f0 */ /* 0x000fe2000c0018ff */
[----:B------:R-:W-:Y:S02]  /*1a20*/  UIADD3 UR8, UR6, 0x2, URZ ;  /* 0x0000000206087890 */ /* 0x000fe4000fffe03f */
[----:B------:R-:W-:Y:S01]  /*1a30*/  UIADD3 UR10, UR5, 0x2, URZ ;  /* 0x00000002050a7890 */ /* 0x000fe2000fffe03f */
[----:B------:R-:W-:Y:S01]  /*1a40*/  UMOV UR9, 0x80000020 ;  /* 0x8000002000097882 */ /* 0x000fe20000000000 */
[----:B------:R-:W-:Y:S01]  /*1a50*/  UMOV UR11, 0x80000020 ;  /* 0x80000020000b7882 */ /* 0x000fe20000000000 */
[----:B------:R-:W-:Y:S01]  /*1a60*/  UIADD3 UR6, UR6, 0x202, URZ ;  /* 0x0000020206067890 */ /* 0x000fe2000fffe03f */
[----:B------:R-:W-:Y:S02]  /*1a70*/  WARPGROUP.DEPBAR.LE gsb0, 0x0 ;  /* 0x00008000000079c5 */ /* 0x000fe40000010000 */
[----:B------:R-:W-:-:S06]  /*1a80*/  WARPGROUP.ARRIVE ;  /* 0x00000000000079c5 */ /* 0x000fcc0000000000 */
[----:B------:R-:W-:Y:S01]  /*1a90*/  HGMMA.64x64x16.F32.BF16 R56, gdesc[UR8], R56, gsb0 ;  /* 0x00e00000083879f0 */ /* 0x000fe20008001838 */
[----:B------:R-:W-:Y:S01]  /*1aa0*/  UMOV UR8, UR6 ;  /* 0x0000000600087c82 */ /* 0x000fe20008000000 */
[----:B------:R-:W-:Y:S01]  /*1ab0*/  UMOV UR9, 0x80000020 ;  /* 0x8000002000097882 */ /* 0x000fe20000000000 */
[----:B------:R-:W-:Y:S02]  /*1ac0*/  WARPGROUP.DEPBAR.LE gsb0, 0x0 ;  /* 0x00008000000079c5 */ /* 0x000fe40000010000 */
[----:B------:R-:W-:-:S06]  /*1ad0*/  WARPGROUP.ARRIVE ;  /* 0x00000000000079c5 */ /* 0x000fcc0000000000 */
[----:B------:R-:W-:Y:S03]  /*1ae0*/  HGMMA.64x64x16.F32.BF16 R24, gdesc[UR8], R24, gsb0 ;  /* 0x00e00000081879f0 */ /* 0x000fe60008001818 */
[----:B------:R-:W-:Y:S02]  /*1af0*/  WARPGROUP.DEPBAR.LE gsb0, 0x0 ;  /* 0x00008000000079c5 */ /* 0x000fe40000010000 */
[----:B------:R-:W-:Y:S05]  /*1b00*/  @!P2 BRA `(.L_x_23) ;  /* 0x000000040020a947 */ /* 0x000fea0003800000 */
[----:B------:R-:W-:Y:S01]  /*1b10*/  UIADD3 UR5, UR41, 0x1, URZ ;  /* 0x0000000129057890 */ /* 0x000fe2000fffe03f */
[----:B01----:R-:W-:Y:S02]  /*1b20*/  IMAD.U32 R0, RZ, RZ, UR44 ;  /* 0x0000002cff007e24 */ /* 0x003fe4000f8e00ff */
[----:B------:R-:W-:Y:S01]  /*1b30*/  IMAD.U32 R3, RZ, RZ, UR41 ;  /* 0x00000029ff037e24 */ /* 0x000fe2000f8e00ff */
[----:B------:R-:W-:-:S04]  /*1b40*/  UISETP.NE.AND UP0, UPT, UR5, 0xb, UPT ;  /* 0x0000000b0500788c */ /* 0x000fc8000bf05270 */
[----:B------:R-:W-:Y:S02]  /*1b50*/  USEL UR6, URZ, 0x1, UP0 ;  /* 0x000000013f067887 */ /* 0x000fe40008000000 */
[----:B------:R-:W-:Y:S02]  /*1b60*/  USEL UR5, UR5, URZ, UP0 ;  /* 0x0000003f05057287 */ /* 0x000fe40008000000 */
[----:B------:R-:W-:-:S06]  /*1b70*/  ULOP3.LUT UR6, UR40, UR6, URZ, 0x3c, !UPT ;  /* 0x0000000628067292 */ /* 0x000fcc000f8e3c3f */
[----:B------:R-:W-:-:S07]  /*1b80*/  IMAD.U32 R7, RZ, RZ, UR6 ;  /* 0x00000006ff077e24 */ /* 0x000fce000f8e00ff */
.L_x_30:
[----:B------:R-:W-:Y:S05]  /*1b90*/  @!P0 BRA `(.L_x_24) ;  /* 0x0000000000048947 */ /* 0x000fea0003800000 */
[----:B------:R-:W-:Y:S01]  /*1ba0*/  BPT.TRAP 0x1 ;  /* 0x000000040000795c */ /* 0x000fe20000300000 */
.L_x_24:
[----:B------:R-:W0:Y:S01]  /*1bb0*/  S2UR UR7, SR_CgaCtaId ;  /* 0x00000000000779c3 */ /* 0x000e220000008800 */
[----:B------:R-:W-:Y:S01]  /*1bc0*/  UMOV UR6, 0x400 ;  /* 0x0000040000067882 */ /* 0x000fe20000000000 */
[----:B------:R-:W-:Y:S01]  /*1bd0*/  IMAD.U32 R5, RZ, RZ, UR5 ;  /* 0x00000005ff057e24 */ /* 0x000fe2000f8e00ff */
[----:B------:R-:W-:Y:S01]  /*1be0*/  SHF.L.U32 R4, R7, 0x1f, RZ ;  /* 0x0000001f07047819 */ /* 0x000fe200000006ff */
[----:B0-----:R-:W-:-:S06]  /*1bf0*/  ULEA UR6, UR7, UR6, 0x18 ;  /* 0x0000000607067291 */ /* 0x001fcc000f8ec03f */
[----:B------:R-:W-:-:S04]  /*1c00*/  IMAD.U32 R6, RZ, RZ, UR6 ;  /* 0x00000006ff067e24 */ /* 0x000fc8000f8e00ff */
[----:B------:R-:W-:-:S04]  /*1c10*/  IMAD R5, R5, 0x8, R6 ;  /* 0x0000000805057824 */ /* 0x000fc800078e0206 */
[----:B------:R0:W1:Y:S01]  /*1c20*/  SYNCS.PHASECHK.TRANS64.TRYWAIT P1, [R5+URZ], R4 ;  /* 0x00000004050075a7 */ /* 0x000062000802017f */
[----:B------:R-:W-:Y:S05]  /*1c30*/  @!P0 BRA `(.L_x_25) ;  /* 0x0000000000048947 */ /* 0x000fea0003800000 */
[----:B------:R-:W-:Y:S01]  /*1c40*/  BPT.TRAP 0x1 ;  /* 0x000000040000795c */ /* 0x000fe20000300000 */
.L_x_25:
[----:B-1----:R-:W-:Y:S05]  /*1c50*/  @P1 BRA `(.L_x_26) ;  /* 0x0000000000081947 */ /* 0x002fea0003800000 */
[----:B------:R-:W1:Y:S02]  /*1c60*/  SYNCS.PHASECHK.TRANS64.TRYWAIT P1, [R5+URZ], R4 ;  /* 0x00000004050075a7 */ /* 0x000e64000802017f */
[----:B-1----:R-:W-:Y:S05]  /*1c70*/  @!P1 BRA `(.L_x_27) ;  /* 0x0000007000849947 */ /* 0x002fea0003800000 */
.L_x_26:
[----:B------:R-:W-:Y:S01]  /*1c80*/  ULEA UR6, UR5, UR4, 0x8 ;  /* 0x0000000405067291 */ /* 0x000fe2000f8e403f */
[----:B------:R-:W-:Y:S01]  /*1c90*/  WARPGROUP.ARRIVE ;  /* 0x00000000000079c5 */ /* 0x000fe20000000000 */
[----:B------:R-:W-:Y:S01]  /*1ca0*/  ULEA UR7, UR5, UR45, 0xa ;  /* 0x0000002d05077291 */ /* 0x000fe2000f8e503f */
[----:B------:R-:W-:Y:S01]  /*1cb0*/  UMOV UR11, 0x80000020 ;  /* 0x80000020000b7882 */ /* 0x000fe20000000000 */
[----:B------:R-:W-:Y:S02]  /*1cc0*/  UMOV UR9, 0x80000020 ;  /* 0x8000002000097882 */ /* 0x000fe40000000000 */
[----:B------:R-:W-:Y:S01]  /*1cd0*/  UIADD3 UR12, UR7, 0x200, URZ ;  /* 0x00000200070c7890 */ /* 0x000fe2000fffe03f */
[----:B------:R-:W-:Y:S02]  /*1ce0*/  UMOV UR10, UR6 ;  /* 0x00000006000a7c82 */ /* 0x000fe40008000000 */
[----:B------:R-:W-:Y:S02]  /*1cf0*/  UMOV UR8, UR7 ;  /* 0x0000000700087c82 */ /* 0x000fe40008000000 */
[----:B------:R-:W-:Y:S01]  /*1d00*/  HGMMA.64x64x16.F32.BF16 R56, gdesc[UR8], R56, gsb0 ;  /* 0x00e00000083879f0 */ /* 0x000fe20008001838 */
[----:B------:R-:W-:Y:S01]  /*1d10*/  UMOV UR9, 0x80000020 ;  /* 0x8000002000097882 */ /* 0x000fe20000000000 */
[----:B------:R-:W-:Y:S01]  /*1d20*/  UMOV UR8, UR12 ;  /* 0x0000000c00087c82 */ /* 0x000fe20008000000 */
[----:B------:R-:W-:-:S02]  /*1d30*/  WARPGROUP.DEPBAR.LE gsb0, 0x0 ;  /* 0x00008000000079c5 */ /* 0x000fc40000010000 */
[----:B------:R-:W-:-:S06]  /*1d40*/  WARPGROUP.ARRIVE ;  /* 0x00000000000079c5 */ /* 0x000fcc0000000000 */
[----:B------:R-:W-:Y:S01]  /*1d50*/  HGMMA.64x64x16.F32.BF16 R24, gdesc[UR8], R24, gsb0 ;  /* 0x00e00000081879f0 */ /* 0x000fe20008001818 */
        /* <DEDUP_REMOVED lines=15> */
[----:B------:R-:W-:Y:S01]  /*1e50*/  BPT.TRAP 0x1 ;  /* 0x000000040000795c */ /* 0x000fe20000300000 */
.L_x_28:
[----:B------:R-:W-:-:S13]  /*1e60*/  ISETP.NE.AND P1, PT, R22, RZ, PT ;  /* 0x000000ff1600720c */ /* 0x000fda0003f25270 */
[----:B01----:R-:W-:-:S04]  /*1e70*/  @P1 IMAD R4, R3, 0x8, R6 ;  /* 0x0000000803041824 */ /* 0x003fc800078e0206 */
[----:B------:R-:W-:-:S05]  /*1e80*/  @P1 VIADD R4, R4, 0x58 ;  /* 0x0000005804041836 */ /* 0x000fca0000000000 */
[----:B------:R-:W-:-:S04]  /*1e90*/  @P1 PRMT R4, R19, 0x654, R4 ;  /* 0x0000065413041816 */ /* 0x000fc80000000004 */
[----:B------:R0:W-:Y:S01]  /*1ea0*/  @P1 SYNCS.ARRIVE.TRANS64.RED.A1T0 RZ, [R4+URZ], RZ ;  /* 0x000000ff04ff19a7 */ /* 0x0001e2000810043f */
[----:B------:R-:W-:-:S13]  /*1eb0*/  ISETP.GT.U32.AND P1, PT, R18, 0x1, PT ;  /* 0x000000011200780c */ /* 0x000fda0003f24070 */
[----:B0-----:R-:W-:Y:S05]  /*1ec0*/  @P1 BRA `(.L_x_29) ;  /* 0x0000000000041947 */ /* 0x001fea0003800000 */
[----:B------:R-:W-:Y:S01]  /*1ed0*/  BPT.TRAP 0x1 ;  /* 0x000000040000795c */ /* 0x000fe20000300000 */
.L_x_29:
[----:B------:R-:W-:Y:S01]  /*1ee0*/  UIADD3 UR5, UR5, 0x1, URZ ;  /* 0x0000000105057890 */ /* 0x000fe2000fffe03f */
[C---:B------:R-:W-:Y:S01]  /*1ef0*/  ISETP.GT.AND P2, PT, R0.reuse, 0x1, PT ;  /* 0x000000010000780c */ /* 0x040fe20003f44270 */
[----:B------:R-:W-:Y:S02]  /*1f00*/  VIADD R3, R3, 0x1 ;  /* 0x0000000103037836 */ /* 0x000fe40000000000 */
[----:B------:R-:W-:Y:S01]  /*1f10*/  UISETP.NE.AND UP0, UPT, UR5, 0xb, UPT ;  /* 0x0000000b0500788c */ /* 0x000fe2000bf05270 */
[----:B------:R-:W-:Y:S02]  /*1f20*/  VIADD R0, R0, 0xffffffff ;  /* 0xffffffff00007836 */ /* 0x000fe40000000000 */
[C---:B------:R-:W-:Y:S01]  /*1f30*/  ISETP.NE.AND P1, PT, R3.reuse, 0xb, PT ;  /* 0x0000000b0300780c */ /* 0x040fe20003f25270 */
[----:B------:R-:W-:Y:S02]  /*1f40*/  USEL UR6, URZ, 0x1, UP0 ;  /* 0x000000013f067887 */ /* 0x000fe40008000000 */
[----:B------:R-:W-:Y:S01]  /*1f50*/  USEL UR5, UR5, URZ, UP0 ;  /* 0x0000003f05057287 */ /* 0x000fe20008000000 */
[----:B------:R-:W-:-:S03]  /*1f60*/  SEL R3, R3, RZ, P1 ;  /* 0x000000ff03037207 */ /* 0x000fc60000800000 */
[----:B------:R-:W-:Y:S01]  /*1f70*/  LOP3.LUT R7, R7, UR6, RZ, 0x3c, !PT ;  /* 0x0000000607077c12 */ /* 0x000fe2000f8e3cff */
[----:B------:R-:W-:Y:S07]  /*1f80*/  @P2 BRA `(.L_x_30) ;  /* 0xfffffffc00002947 */ /* 0x000fee000383ffff */
.L_x_23:
[----:B01----:R-:W0:Y:S02]  /*1f90*/  LDC R0, c[0x0][0x28c] ;  /* 0x0000a300ff007b82 */ /* 0x003e240000000800 */
[----:B0-----:R-:W-:-:S13]  /*1fa0*/  ISETP.GE.AND P1, PT, R0, 0x1, PT ;  /* 0x000000010000780c */ /* 0x001fda0003f26270 */
[----:B------:R-:W-:Y:S05]  /*1fb0*/  @!P1 BRA `(.L_x_31) ;  /* 0x0000000000449947 */ /* 0x000fea0003800000 */
[----:B------:R-:W-:Y:S05]  /*1fc0*/  @!P0 BRA `(.L_x_32) ;  /* 0x0000000000048947 */ /* 0x000fea0003800000 */
[----:B------:R-:W-:Y:S01]  /*1fd0*/  BPT.TRAP 0x1 ;  /* 0x000000040000795c */ /* 0x000fe20000300000 */
.L_x_32:
[----:B------:R-:W-:-:S13]  /*1fe0*/  ISETP.NE.AND P0, PT, R22, RZ, PT ;  /* 0x000000ff1600720c */ /* 0x000fda0003f05270 */
[----:B------:R-:W-:-:S05]  /*1ff0*/  VOTEU.ANY UP0, P0 ;  /* 0x00000000003f7886 */ /* 0x000fca0000000100 */
[----:B------:R-:W-:-:S06]  /*2000*/  @UP0 UIADD3 UR4, UR44, UR41, URZ ;  /* 0x000000292c040290 */ /* 0x000fcc000fffe03f */
[----:B------:R-:W-:Y:S02]  /*2010*/  IMAD.U32 R4, RZ, RZ, UR4 ;  /* 0x00000004ff047e24 */ /* 0x000fe4000f8e00ff */
[----:B------:R-:W-:Y:S02]  /*2020*/  IMAD.U32 R3, RZ, RZ, UR4 ;  /* 0x00000004ff037e24 */ /* 0x000fe4000f8e00ff */
[----:B------:R-:W-:-:S05]  /*2030*/  @P0 IMAD.WIDE.U32 R4, R4, -0x45d1745d, RZ ;  /* 0xba2e8ba304040825 */ /* 0x000fca00078e00ff */
[----:B------:R-:W-:-:S05]  /*2040*/  @P0 SHF.R.U32.HI R0, RZ, 0x3, R5 ;  /* 0x00000003ff000819 */ /* 0x000fca0000011605 */
[----:B------:R-:W-:-:S04]  /*2050*/  @P0 IMAD R0, R0, -0xb, R3 ;  /* 0xfffffff500000824 */ /* 0x000fc800078e0203 */
[----:B------:R-:W-:-:S04]  /*2060*/  @P0 IMAD R0, R0, 0x8, R6 ;  /* 0x0000000800000824 */ /* 0x000fc800078e0206 */
[----:B------:R-:W-:-:S05]  /*2070*/  @P0 VIADD R0, R0, 0x58 ;  /* 0x0000005800000836 */ /* 0x000fca0000000000 */
[----:B------:R-:W-:-:S04]  /*2080*/  @P0 PRMT R0, R19, 0x654, R0 ;  /* 0x0000065413000816 */ /* 0x000fc80000000000 */
[----:B------:R0:W-:Y:S01]  /*2090*/  @P0 SYNCS.ARRIVE.TRANS64.RED.A1T0 RZ, [R0+URZ], RZ ;  /* 0x000000ff00ff09a7 */ /* 0x0001e2000810043f */
[----:B------:R-:W-:-:S13]  /*20a0*/  ISETP.GT.U32.AND P0, PT, R18, 0x1, PT ;  /* 0x000000011200780c */ /* 0x000fda0003f04070 */
[----:B0-----:R-:W-:Y:S05]  /*20b0*/  @P0 BRA `(.L_x_31) ;  /* 0x0000000000040947 */ /* 0x001fea0003800000 */
[----:B------:R-:W-:Y:S01]  /*20c0*/  BPT.TRAP 0x1 ;  /* 0x000000040000795c */ /* 0x000fe20000300000 */
.L_x_31:
[----:B------:R-:W-:Y:S01]  /*20d0*/  IMAD.SHL.U32 R102, R102, 0x40, RZ ;  /* 0x0000004066667824 */ /* 0x000fe200078e00ff */
[----:B------:R-:W-:Y:S01]  /*20e0*/  UIADD3 UR41, UR43, UR41, URZ ;  /* 0x000000292b297290 */ /* 0x000fe2000fffe03f */
[----:B------:R-:W-:Y:S01]  /*20f0*/  SHF.R.S32.HI R11, RZ, 0x1f, R23 ;  /* 0x0000001fff0b7819 */ /* 0x000fe20000011417 */
[----:B------:R-:W-:Y:S01]  /*2100*/  ULDC UR7, c[0x0][0x288] ;  /* 0x0000a20000077ab9 */ /* 0x000fe20000000800 */
[----:B------:R-:W-:Y:S01]  /*2110*/  IMAD.SHL.U32 R6, R109, 0x100, RZ ;  /* 0x000001006d067824 */ /* 0x000fe200078e00ff */
[C---:B------:R-:W-:Y:S01]  /*2120*/  LOP3.LUT R8, R102.reuse, 0x6, R98, 0xf8, !PT ;  /* 0x0000000666087812 */ /* 0x040fe200078ef862 */
[----:B------:R-:W-:Y:S01]  /*2130*/  UISETP.GT.U32.AND UP0, UPT, UR41, 0xa, UPT ;  /* 0x0000000a2900788c */ /* 0x000fe2000bf04070 */
[----:B------:R-:W-:Y:S01]  /*2140*/  ISETP.GE.AND P0, PT, R102, UR7, PT ;  /* 0x0000000766007c0c */ /* 0x000fe2000bf06270 */
[----:B------:R-:W-:Y:S01]  /*2150*/  ULDC.64 UR4, c[0x0][0x5d0] ;  /* 0x0001740000047ab9 */ /* 0x000fe20000000a00 */
[----:B------:R-:W-:Y:S01]  /*2160*/  SHF.R.S32.HI R9, RZ, 0x1f, R8 ;  /* 0x0000001fff097819 */ /* 0x000fe20000011408 */
[----:B------:R-:W-:Y:S01]  /*2170*/  ULDC UR10, c[0x0][0x284] ;  /* 0x0000a100000a7ab9 */ /* 0x000fe20000000800 */
[----:B------:R-:W-:Y:S01]  /*2180*/  IMAD R0, R11, UR4, RZ ;  /* 0x000000040b007c24 */ /* 0x000fe2000f8e02ff */
[----:B------:R-:W-:Y:S01]  /*2190*/  UISETP.LT.U32.AND UP0, UPT, UR43, 0xb, UP0 ;  /* 0x0000000b2b00788c */ /* 0x000fe20008701070 */
[----:B------:R-:W-:Y:S01]  /*21a0*/  ISETP.GE.OR P0, PT, R6, UR10, P0 ;  /* 0x0000000a06007c0c */ /* 0x000fe20008706670 */
[----:B------:R-:W-:Y:S01]  /*21b0*/  UISETP.GE.U32.AND UP1, UPT, UR43, 0xb, UPT ;  /* 0x0000000b2b00788c */ /* 0x000fe2000bf26070 */
[C---:B------:R-:W-:Y:S01]  /*21c0*/  IMAD R3, R23.reuse, UR5, R0 ;  /* 0x0000000517037c24 */ /* 0x040fe2000f8e0200 */
[----:B------:R-:W-:Y:S01]  /*21d0*/  USEL UR6, URZ, 0x1, !UP0 ;  /* 0x000000013f067887 */ /* 0x000fe2000c000000 */
[----:B------:R-:W-:Y:S01]  /*21e0*/  IMAD.WIDE.U32 R4, R23, UR4, R8 ;  /* 0x0000000417047c25 */ /* 0x000fe2000f8e0008 */
[----:B------:R-:W-:Y:S01]  /*21f0*/  UIMAD.WIDE.U32 UR4, UR41, -0x45d1745d, URZ ;  /* 0xba2e8ba3290478a5 */ /* 0x000fe2000f8e003f */
[----:B------:R-:W-:-:S02]  /*2200*/  ULDC.64 UR8, c[0x0][0x5c8] ;  /* 0x0001720000087ab9 */ /* 0x000fc40000000a00 */
[----:B------:R-:W-:Y:S01]  /*2210*/  IMAD.WIDE R108, R109, 0x100, R88 ;  /* 0x000001006d6c7825 */ /* 0x000fe200078e0258 */
[----:B------:R-:W-:Y:S02]  /*2220*/  USHF.R.U32.HI UR4, URZ, 0x3, UR5 ;  /* 0x000000033f047899 */ /* 0x000fe40008011605 */
[----:B------:R-:W-:Y:S01]  /*2230*/  ULOP3.LUT UR40, UR40, UR6, URZ, 0x3c, !UPT ;  /* 0x0000000628287292 */ /* 0x000fe2000f8e3c3f */
[----:B------:R-:W-:Y:S01]  /*2240*/  IMAD R7, R109, UR8, RZ ;  /* 0x000000086d077c24 */ /* 0x000fe2000f8e02ff */
[----:B------:R-:W-:Y:S01]  /*2250*/  UIMAD UR41, UR4, -0xb, UR41 ;  /* 0xfffffff5042978a4 */ /* 0x000fe2000f8e0229 */
[----:B------:R-:W-:Y:S01]  /*2260*/  IMAD.IADD R5, R5, 0x1, R3 ;  /* 0x0000000105057824 */ /* 0x000fe200078e0203 */
[----:B------:R-:W-:Y:S01]  /*2270*/  @UP1 ULOP3.LUT UR40, UR40, 0x1, UR4, 0x78, !UPT ;  /* 0x0000000128281892 */ /* 0x000fe2000f8e7804 */
[C---:B------:R-:W-:Y:S02]  /*2280*/  IMAD R7, R108.reuse, UR9, R7 ;  /* 0x000000096c077c24 */ /* 0x040fe4000f8e0207 */
[----:B------:R-:W-:-:S04]  /*2290*/  IMAD.WIDE.U32 R112, R108, UR8, R4 ;  /* 0x000000086c707c25 */ /* 0x000fc8000f8e0004 */
[----:B------:R-:W-:Y:S01]  /*22a0*/  IMAD.MOV.U32 R0, RZ, RZ, -0x1 ;  /* 0xffffffffff007424 */ /* 0x000fe200078e00ff */
[----:B------:R-:W-:Y:S06]  /*22b0*/  @P0 BRA `(.L_x_33) ;  /* 0x0000004c00100947 */ /* 0x000fec0003800000 */
[----:B-----5:R-:W-:Y:S01]  /*22c0*/  FSETP.NEU.AND P1, PT, R91, RZ, PT ;  /* 0x000000ff5b00720b */ /* 0x020fe20003f2d000 */
[----:B------:R-:W-:Y:S01]  /*22d0*/  IMAD.IADD R4, R97, 0x1, -R102 ;  /* 0x0000000161047824 */ /* 0x000fe200078e0a66 */
[----:B------:R-:W-:Y:S01]  /*22e0*/  BSSY B0, `(.L_x_33) ;  /* 0x00004c1000007945 */ /* 0x000fe20003800000 */
[----:B------:R-:W-:Y:S02]  /*22f0*/  IMAD.IADD R3, R101, 0x1, -R6 ;  /* 0x0000000165037824 */ /* 0x000fe400078e0a06 */
[----:B------:R-:W-:Y:S01]  /*2300*/  IMAD.IADD R105, R113, 0x1, R7 ;  /* 0x0000000171697824 */ /* 0x000fe200078e0207 */
[----:B------:R-:W-:-:S04]  /*2310*/  ISETP.GT.AND P6, PT, R4, RZ, PT ;  /* 0x000000ff0400720c */ /* 0x000fc80003fc4270 */
[----:B------:R-:W-:-:S03]  /*2320*/  ISETP.GT.AND P0, PT, R3, RZ, P6 ;  /* 0x000000ff0300720c */ /* 0x000fc60003704270 */
[----:B------:R-:W-:Y:S10]  /*2330*/  @!P1 BRA `(.L_x_34) ;  /* 0x0000003400809947 */ /* 0x000ff40003800000 */
[----:B------:R-:W0:Y:S01]  /*2340*/  LDC.64 R14, c[0x0][0x5b8] ;  /* 0x00016e00ff0e7b82 */ /* 0x000e220000000a00 */
[----:B------:R-:W-:-:S07]  /*2350*/  ULDC.64 UR4, c[0x0][0x5c0] ;  /* 0x0001700000047ab9 */ /* 0x000fce0000000a00 */
[----:B------:R-:W1:Y:S08]  /*2360*/  LDC.64 R106, c[0x0][0x5b0] ;  /* 0x00016c00ff6a7b82 */ /* 0x000e700000000a00 */
[----:B------:R-:W2:Y:S01]  /*2370*/  LDC.64 R12, c[0x0][0x5a8] ;  /* 0x00016a00ff0c7b82 */ /* 0x000ea20000000a00 */
[-C--:B0-----:R-:W-:Y:S02]  /*2380*/  IMAD R6, R11, R14.reuse, RZ ;  /* 0x0000000e0b067224 */ /* 0x081fe400078e02ff */
[----:B------:R-:W-:-:S04]  /*2390*/  IMAD.WIDE.U32 R20, R23, R14, R8 ;  /* 0x0000000e17147225 */ /* 0x000fc800078e0008 */
[----:B------:R-:W-:Y:S02]  /*23a0*/  IMAD R115, R23, R15, R6 ;  /* 0x0000000f17737224 */ /* 0x000fe400078e0206 */
[-C--:B-1----:R-:W-:Y:S02]  /*23b0*/  IMAD R5, R109, R106.reuse, RZ ;  /* 0x0000006a6d057224 */ /* 0x082fe400078e02ff */
[----:B------:R-:W-:Y:S02]  /*23c0*/  IMAD.IADD R103, R21, 0x1, R115 ;  /* 0x0000000115677824 */ /* 0x000fe400078e0273 */
[----:B------:R-:W-:Y:S02]  /*23d0*/  IMAD.MOV.U32 R102, RZ, RZ, R20 ;  /* 0x000000ffff667224 */ /* 0x000fe400078e0014 */
[C---:B------:R-:W-:Y:S02]  /*23e0*/  IMAD R119, R108.reuse, R107, R5 ;  /* 0x0000006b6c777224 */ /* 0x040fe400078e0205 */
[----:B------:R-:W-:-:S04]  /*23f0*/  IMAD.WIDE.U32 R6, R108, R106, R102 ;  /* 0x0000006a6c067225 */ /* 0x000fc800078e0066 */
[----:B------:R-:W-:Y:S01]  /*2400*/  IMAD.IADD R5, R7, 0x1, R119 ;  /* 0x0000000107057824 */ /* 0x000fe200078e0277 */
[----:B--2---:R-:W-:-:S04]  /*2410*/  LEA R10, P1, R6, R12, 0x1 ;  /* 0x0000000c060a7211 */ /* 0x004fc800078208ff */
[----:B------:R-:W-:-:S05]  /*2420*/  LEA.HI.X R11, R6, R13, R5, 0x1, P1 ;  /* 0x0000000d060b7211 */ /* 0x000fca00008f0c05 */
[----:B------:R-:W2:Y:S01]  /*2430*/  @P0 LDG.E.LTC128B.U16 R5, desc[UR38][R10.64] ;  /* 0x000000260a050981 */ /* 0x000ea2000c1e1520 */
[----:B------:R-:W-:Y:S01]  /*2440*/  ISETP.GT.AND P4, PT, R4, 0x1, PT ;  /* 0x000000010400780c */ /* 0x000fe20003f84270 */
[----:B------:R-:W-:Y:S01]  /*2450*/  IMAD.WIDE.U32 R6, R108, R106, R8 ;  /* 0x0000006a6c067225 */ /* 0x000fe200078e0008 */
[----:B------:R-:W-:Y:S01]  /*2460*/  BSSY B1, `(.L_x_35) ;  /* 0x0000013000017945 */ /* 0x000fe20003800000 */
[----:B------:R-:W-:Y:S02]  /*2470*/  SHF.L.U64.HI R113, R106, 0x3, R107 ;  /* 0x000000036a717819 */ /* 0x000fe4000001026b */
[----:B------:R-:W-:Y:S01]  /*2480*/  IMAD.IADD R7, R119, 0x1, R7 ;  /* 0x0000000177077824 */ /* 0x000fe200078e0207 */
[----:B------:R-:W-:Y:S01]  /*2490*/  P2R R118, PR, RZ, 0x10 ;  /* 0x00000010ff767803 */ /* 0x000fe20000000000 */
[----:B------:R-:W-:-:S04]  /*24a0*/  IMAD.WIDE.U32 R110, R23, R14, R6 ;  /* 0x0000000e176e7225 */ /* 0x000fc800078e0006 */
[----:B------:R-:W-:Y:S01]  /*24b0*/  IMAD.IADD R7, R115, 0x1, R111 ;  /* 0x0000000173077824 */ /* 0x000fe200078e026f */
[----:B------:R-:W-:-:S04]  /*24c0*/  LEA R6, P2, R110, R12, 0x1 ;  /* 0x0000000c6e067211 */ /* 0x000fc800078408ff */
[----:B------:R-:W-:Y:S01]  /*24d0*/  LEA.HI.X R7, R110, R13, R7, 0x1, P2 ;  /* 0x0000000d6e077211 */ /* 0x000fe200010f0c07 */
[----:B--2---:R-:W-:-:S04]  /*24e0*/  IMAD.U32 R104, R5, 0x10000, RZ ;  /* 0x0001000005687824 */ /* 0x004fc800078e00ff */
[----:B------:R-:W-:Y:S01]  /*24f0*/  FMUL R15, R104, R91 ;  /* 0x0000005b680f7220 */ /* 0x000fe20000400000 */
[----:B------:R-:W-:-:S03]  /*2500*/  LEA R104, P1, R112, UR4, 0x1 ;  /* 0x0000000470687c11 */ /* 0x000fc6000f8208ff */
[----:B------:R-:W-:Y:S01]  /*2510*/  FFMA R15, R56, R90, R15 ;  /* 0x0000005a380f7223 */ /* 0x000fe2000000000f */
[----:B------:R-:W-:Y:S01]  /*2520*/  LEA.HI.X R105, R112, UR5, R105, 0x1, P1 ;  /* 0x0000000570697c11 */ /* 0x000fe200088f0c69 */
[----:B------:R-:W-:Y:S01]  /*2530*/  IMAD.SHL.U32 R112, R106, 0x8, RZ ;  /* 0x000000086a707824 */ /* 0x000fe200078e00ff */
[----:B------:R-:W-:Y:S02]  /*2540*/  ISETP.GT.AND P1, PT, R3, RZ, P4 ;  /* 0x000000ff0300720c */ /* 0x000fe40002724270 */
[----:B------:R-:W-:-:S05]  /*2550*/  F2FP.BF16.F32.PACK_AB R15, RZ, R15 ;  /* 0x0000000fff0f723e */ /* 0x000fca00000010ff */
[----:B------:R0:W-:Y:S06]  /*2560*/  @P0 STG.E.U16 desc[UR38][R104.64], R15 ;  /* 0x0000000f68000986 */ /* 0x0001ec000c101526 */
[----:B------:R-:W-:Y:S05]  /*2570*/  @!P1 BRA `(.L_x_36) ;  /* 0x0000000000049947 */ /* 0x000fea0003800000 */
[----:B------:R1:W5:Y:S02]  /*2580*/  LDG.E.LTC128B.U16 R5, desc[UR38][R6.64+0x2] ;  /* 0x0000022606057981 */ /* 0x000364000c1e1520 */
.L_x_36:
[----:B------:R-:W-:Y:S05]  /*2590*/  BSYNC B1 ;  /* 0x0000000000017941 */ /* 0x000fea0003800000 */
.L_x_35:
[----:B-----5:R-:W-:Y:S01]  /*25a0*/  IMAD.U32 R10, R5, 0x10000, RZ ;  /* 0x00010000050a7824 */ /* 0x020fe200078e00ff */
[----:B------:R-:W-:Y:S01]  /*25b0*/  ISETP.GT.AND P0, PT, R3, 0x8, P6 ;  /* 0x000000080300780c */ /* 0x000fe20003704270 */
[----:B------:R-:W-:Y:S01]  /*25c0*/  IMAD.WIDE.U32 R116, R108, R106, R112 ;  /* 0x0000006a6c747225 */ /* 0x000fe200078e0070 */
[----:B0-----:R-:W-:-:S03]  /*25d0*/  PRMT R15, R5, 0x7610, R15 ;  /* 0x00007610050f7816 */ /* 0x001fc6000000000f */
[----:B------:R-:W-:Y:S01]  /*25e0*/  FMUL R10, R10, R91 ;  /* 0x0000005b0a0a7220 */ /* 0x000fe20000400000 */
[----:B------:R-:W-:Y:S01]  /*25f0*/  IMAD.IADD R119, R119, 0x1, R117 ;  /* 0x0000000177777824 */ /* 0x000fe200078e0275 */
[----:B------:R-:W-:Y:S02]  /*2600*/  IADD3 R11, P2, R20, R116, RZ ;  /* 0x00000074140b7210 */ /* 0x000fe40007f5e0ff */
[----:B------:R-:W-:-:S03]  /*2610*/  FFMA R57, R57, R90, R10 ;  /* 0x0000005a39397223 */ /* 0x000fc6000000000a */
[----:B------:R-:W-:Y:S01]  /*2620*/  IMAD.X R56, R119, 0x1, R103, P2 ;  /* 0x0000000177387824 */ /* 0x000fe200010e0667 */
[C---:B------:R-:W-:Y:S02]  /*2630*/  LEA R10, P2, R11.reuse, R12, 0x1 ;  /* 0x0000000c0b0a7211 */ /* 0x040fe400078408ff */
[----:B------:R-:W-:Y:S02]  /*2640*/  F2FP.BF16.F32.PACK_AB R57, RZ, R57 ;  /* 0x00000039ff39723e */ /* 0x000fe400000010ff */
[----:B------:R-:W-:Y:S01]  /*2650*/  LEA.HI.X R11, R11, R13, R56, 0x1, P2 ;  /* 0x0000000d0b0b7211 */ /* 0x000fe200010f0c38 */
[----:B------:R-:W-:Y:S01]  /*2660*/  @P1 IMAD.MOV.U32 R56, RZ, RZ, R104 ;  /* 0x000000ffff381224 */ /* 0x000fe200078e0068 */
[----:B------:R-:W-:Y:S01]  /*2670*/  PRMT R111, R57, 0x7610, R111 ;  /* 0x00007610396f7816 */ /* 0x000fe2000000006f */
[----:B------:R-:W-:-:S05]  /*2680*/  @P1 IMAD.MOV.U32 R57, RZ, RZ, R105 ;  /* 0x000000ffff391224 */ /* 0x000fca00078e0069 */
[----:B------:R0:W-:Y:S04]  /*2690*/  @P1 STG.E.U16 desc[UR38][R56.64+0x2], R111 ;  /* 0x0000026f38001986 */ /* 0x0001e8000c101526 */
[----:B------:R-:W2:Y:S01]  /*26a0*/  @P0 LDG.E.LTC128B.U16 R15, desc[UR38][R10.64] ;  /* 0x000000260a0f0981 */ /* 0x000ea2000c1e1520 */
[----:B------:R-:W-:Y:S01]  /*26b0*/  IADD3 R116, P1, R8, R116, RZ ;  /* 0x0000007408747210 */ /* 0x000fe20007f3e0ff */
[----:B------:R-:W-:Y:S01]  /*26c0*/  BSSY B1, `(.L_x_37) ;  /* 0x0000012000017945 */ /* 0x000fe20003800000 */
[----:B------:R-:W-:-:S03]  /*26d0*/  SHF.L.U64.HI R121, R92, 0x1, R95 ;  /* 0x000000015c797819 */ /* 0x000fc6000001025f */
[----:B------:R-:W-:Y:S01]  /*26e0*/  IMAD.X R117, R9, 0x1, R119, P1 ;  /* 0x0000000109757824 */ /* 0x000fe200008e0677 */
[----:B------:R-:W-:Y:S01]  /*26f0*/  ISETP.GT.AND P1, PT, R3, 0x8, P4 ;  /* 0x000000080300780c */ /* 0x000fe20002724270 */
[----:B------:R-:W-:Y:S02]  /*2700*/  IMAD.SHL.U32 R119, R92, 0x2, RZ ;  /* 0x000000025c777824 */ /* 0x000fe400078e00ff */
[----:B------:R-:W-:-:S04]  /*2710*/  IMAD.WIDE.U32 R116, R23, R14, R116 ;  /* 0x0000000e17747225 */ /* 0x000fc800078e0074 */
[----:B0-----:R-:W-:Y:S01]  /*2720*/  IMAD.IADD R57, R115, 0x1, R117 ;  /* 0x0000000173397824 */ /* 0x001fe200078e0275 */
[----:B------:R-:W-:-:S04]  /*2730*/  LEA R56, P3, R116, R12, 0x1 ;  /* 0x0000000c74387211 */ /* 0x000fc800078608ff */
[----:B------:R-:W-:Y:S01]  /*2740*/  LEA.HI.X R57, R116, R13, R57, 0x1, P3 ;  /* 0x0000000d74397211 */ /* 0x000fe200018f0c39 */
[----:B--2---:R-:W-:-:S04]  /*2750*/  IMAD.U32 R110, R15, 0x10000, RZ ;  /* 0x000100000f6e7824 */ /* 0x004fc800078e00ff */
[----:B------:R-:W-:Y:S01]  /*2760*/  FMUL R5, R110, R91 ;  /* 0x0000005b6e057220 */ /* 0x000fe20000400000 */
[----:B------:R-:W-:-:S03]  /*2770*/  IADD3 R110, P2, R119, R104, RZ ;  /* 0x00000068776e7210 */ /* 0x000fc60007f5e0ff */
[----:B------:R-:W-:Y:S02]  /*2780*/  FFMA R5, R58, R90, R5 ;  /* 0x0000005a3a057223 */ /* 0x000fe40000000005 */
[----:B------:R-:W-:-:S03]  /*2790*/  IMAD.X R111, R121, 0x1, R105, P2 ;  /* 0x00000001796f7824 */ /* 0x000fc600010e0669 */
[----:B------:R-:W-:-:S05]  /*27a0*/  F2FP.BF16.F32.PACK_AB R5, RZ, R5 ;  /* 0x00000005ff05723e */ /* 0x000fca00000010ff */
[----:B------:R0:W-:Y:S01]  /*27b0*/  @P0 STG.E.U16 desc[UR38][R110.64], R5 ;  /* 0x000000056e000986 */ /* 0x0001e2000c101526 */
[----:B------:R-:W-:Y:S05]  /*27c0*/  @!P1 BRA `(.L_x_38) ;  /* 0x0000000000049947 */ /* 0x000fea0003800000 */
[----:B------:R2:W5:Y:S02]  /*27d0*/  LDG.E.LTC128B.U16 R15, desc[UR38][R56.64+0x2] ;  /* 0x00000226380f7981 */ /* 0x000564000c1e1520 */
.L_x_38:
[----:B------:R-:W-:Y:S05]  /*27e0*/  BSYNC B1 ;  /* 0x0000000000017941 */ /* 0x000fea0003800000 */
.L_x_37:
[----:B-----5:R-:W-:Y:S01]  /*27f0*/  IMAD.U32 R10, R15, 0x10000, RZ ;  /* 0x000100000f0a7824 */ /* 0x020fe200078e00ff */
[----:B------:R-:W-:Y:S01]  /*2800*/  ISETP.GT.AND P4, PT, R4, 0x8, PT ;  /* 0x000000080400780c */ /* 0x000fe20003f84270 */
[----:B------:R-:W-:Y:S01]  /*2810*/  IMAD.MOV.U32 R58, RZ, RZ, R110 ;  /* 0x000000ffff3a7224 */ /* 0x000fe200078e006e */
[----:B------:R-:W-:Y:S01]  /*2820*/  BSSY B1, `(.L_x_39) ;  /* 0x000000b000017945 */ /* 0x000fe20003800000 */
[----:B------:R-:W-:Y:S01]  /*2830*/  FMUL R10, R10, R91 ;  /* 0x0000005b0a0a7220 */ /* 0x000fe20000400000 */
[----:B------:R-:W-:Y:S02]  /*2840*/  ISETP.GT.AND P0, PT, R3, RZ, P4 ;  /* 0x000000ff0300720c */ /* 0x000fe40002704270 */
[----:B------:R-:W-:Y:S01]  /*2850*/  P2R R117, PR, RZ, 0x10 ;  /* 0x00000010ff757803 */ /* 0x000fe20000000000 */
[----:B------:R-:W-:Y:S01]  /*2860*/  FFMA R10, R59, R90, R10 ;  /* 0x0000005a3b0a7223 */ /* 0x000fe2000000000a */
[----:B------:R-:W-:Y:S01]  /*2870*/  IMAD.MOV.U32 R59, RZ, RZ, R111 ;  /* 0x000000ffff3b7224 */ /* 0x000fe200078e006f */
[----:B------:R-:W-:-:S03]  /*2880*/  PRMT R116, R15, 0x7610, R116 ;  /* 0x000076100f747816 */ /* 0x000fc60000000074 */
[----:B------:R-:W-:-:S05]  /*2890*/  F2FP.BF16.F32.PACK_AB R10, RZ, R10 ;  /* 0x0000000aff0a723e */ /* 0x000fca00000010ff */
[----:B------:R3:W-:Y:S01]  /*28a0*/  @P1 STG.E.U16 desc[UR38][R58.64+0x2], R10 ;  /* 0x0000020a3a001986 */ /* 0x0007e2000c101526 */
[----:B------:R-:W-:Y:S05]  /*28b0*/  @!P0 BRA `(.L_x_40) ;  /* 0x0000000000048947 */ /* 0x000fea0003800000 */
[----:B------:R4:W5:Y:S02]  /*28c0*/  LDG.E.LTC128B.U16 R116, desc[UR38][R6.64+0x10] ;  /* 0x0000102606747981 */ /* 0x000964000c1e1520 */
.L_x_40:
[----:B------:R-:W-:Y:S05]  /*28d0*/  BSYNC B1 ;  /* 0x0000000000017941 */ /* 0x000fea0003800000 */
.L_x_39:
[----:B---3-5:R-:W-:Y:S01]  /*28e0*/  IMAD.U32 R10, R116, 0x10000, RZ ;  /* 0x00010000740a7824 */ /* 0x028fe200078e00ff */
[C---:B0-----:R-:W-:Y:S01]  /*28f0*/  SHF.L.U64.HI R5, R93.reuse, 0x1, R94 ;  /* 0x000000015d057819 */ /* 0x041fe2000001025e */
[----:B------:R-:W-:Y:S01]  /*2900*/  IMAD.SHL.U32 R15, R93, 0x2, RZ ;  /* 0x000000025d0f7824 */ /* 0x000fe200078e00ff */
[----:B------:R-:W-:Y:S01]  /*2910*/  ISETP.GT.AND P3, PT, R4, 0x9, PT ;  /* 0x000000090400780c */ /* 0x000fe20003f64270 */
[----:B------:R-:W-:Y:S01]  /*2920*/  FMUL R11, R10, R91 ;  /* 0x0000005b0a0b7220 */ /* 0x000fe20000400000 */
[----:B------:R-:W-:Y:S02]  /*2930*/  BSSY B1, `(.L_x_41) ;  /* 0x000000a000017945 */ /* 0x000fe40003800000 */
[----:B------:R-:W-:Y:S01]  /*2940*/  IADD3 R10, P1, P2, R15, R104, R119 ;  /* 0x000000680f0a7210 */ /* 0x000fe20007a3e077 */
[----:B------:R-:W-:Y:S01]  /*2950*/  FFMA R60, R60, R90, R11 ;  /* 0x0000005a3c3c7223 */ /* 0x000fe2000000000b */
[----:B------:R-:W-:Y:S02]  /*2960*/  P2R R119, PR, RZ, 0x8 ;  /* 0x00000008ff777803 */ /* 0x000fe40000000000 */
[----:B------:R-:W-:-:S02]  /*2970*/  IADD3.X R11, R5, R105, R121, P1, P2 ;  /* 0x00000069050b7210 */ /* 0x000fc40000fe4479 */
[----:B------:R-:W-:Y:S02]  /*2980*/  F2FP.BF16.F32.PACK_AB R60, RZ, R60 ;  /* 0x0000003cff3c723e */ /* 0x000fe400000010ff */
[----:B------:R-:W-:-:S03]  /*2990*/  ISETP.GT.AND P1, PT, R3, RZ, P3 ;  /* 0x000000ff0300720c */ /* 0x000fc60001f24270 */
[----:B------:R0:W-:Y:S10]  /*29a0*/  @P0 STG.E.U16 desc[UR38][R104.64+0x10], R60 ;  /* 0x0000103c68000986 */ /* 0x0001f4000c101526 */
[----:B------:R-:W-:Y:S05]  /*29b0*/  @!P1 BRA `(.L_x_42) ;  /* 0x0000000000049947 */ /* 0x000fea0003800000 */
[----:B------:R3:W5:Y:S02]  /*29c0*/  LDG.E.LTC128B.U16 R116, desc[UR38][R6.64+0x12] ;  /* 0x0000122606747981 */ /* 0x000764000c1e1520 */
.L_x_42:
[----:B------:R-:W-:Y:S05]  /*29d0*/  BSYNC B1 ;  /* 0x0000000000017941 */ /* 0x000fea0003800000 */
.L_x_41:
[----:B0----5:R-:W-:Y:S01]  /*29e0*/  IMAD.U32 R60, R116, 0x10000, RZ ;  /* 0x00010000743c7824 */ /* 0x021fe200078e00ff */
[----:B------:R-:W-:Y:S01]  /*29f0*/  ISETP.GT.AND P0, PT, R3, 0x8, P4 ;  /* 0x000000080300780c */ /* 0x000fe20002704270 */
[----:B------:R-:W-:Y:S02]  /*2a00*/  BSSY B1, `(.L_x_43) ;  /* 0x000000a000017945 */ /* 0x000fe40003800000 */
[----:B------:R-:W-:-:S04]  /*2a10*/  FMUL R60, R60, R91 ;  /* 0x0000005b3c3c7220 */ /* 0x000fc80000400000 */
[----:B------:R-:W-:Y:S01]  /*2a20*/  FFMA R60, R61, R90, R60 ;  /* 0x0000005a3d3c7223 */ /* 0x000fe2000000003c */
[----:B------:R-:W-:-:S04]  /*2a30*/  @P1 IMAD.MOV.U32 R61, RZ, RZ, R105 ;  /* 0x000000ffff3d1224 */ /* 0x000fc800078e0069 */
[----:B------:R-:W-:-:S04]  /*2a40*/  F2FP.BF16.F32.PACK_AB R60, RZ, R60 ;  /* 0x0000003cff3c723e */ /* 0x000fc800000010ff */
[----:B------:R-:W-:Y:S01]  /*2a50*/  PRMT R120, R60, 0x7610, R120 ;  /* 0x000076103c787816 */ /* 0x000fe20000000078 */
[----:B------:R-:W-:-:S05]  /*2a60*/  @P1 IMAD.MOV.U32 R60, RZ, RZ, R104 ;  /* 0x000000ffff3c1224 */ /* 0x000fca00078e0068 */
[----:B------:R0:W-:Y:S01]  /*2a70*/  @P1 STG.E.U16 desc[UR38][R60.64+0x12], R120 ;  /* 0x000012783c001986 */ /* 0x0001e2000c101526 */
[----:B------:R-:W-:Y:S05]  /*2a80*/  @!P0 BRA `(.L_x_44) ;  /* 0x0000000000048947 */ /* 0x000fea0003800000 */
[----:B------:R0:W5:Y:S02]  /*2a90*/  LDG.E.LTC128B.U16 R116, desc[UR38][R56.64+0x10] ;  /* 0x0000102638747981 */ /* 0x000164000c1e1520 */
.L_x_44:
[----:B------:R-:W-:Y:S05]  /*2aa0*/  BSYNC B1 ;  /* 0x0000000000017941 */ /* 0x000fea0003800000 */
.L_x_43:
[----:B0----5:R-:W-:Y:S01]  /*2ab0*/  IMAD.U32 R60, R116, 0x10000, RZ ;  /* 0x00010000743c7824 */ /* 0x021fe200078e00ff */
[----:B------:R-:W-:Y:S01]  /*2ac0*/  ISETP.GT.AND P1, PT, R3, 0x8, P3 ;  /* 0x000000080300780c */ /* 0x000fe20001f24270 */
[----:B------:R-:W-:Y:S02]  /*2ad0*/  BSSY B1, `(.L_x_45) ;  /* 0x0000007000017945 */ /* 0x000fe40003800000 */
[----:B------:R-:W-:-:S04]  /*2ae0*/  FMUL R61, R60, R91 ;  /* 0x0000005b3c3d7220 */ /* 0x000fc80000400000 */
[----:B------:R-:W-:-:S05]  /*2af0*/  FFMA R61, R62, R90, R61 ;  /* 0x0000005a3e3d7223 */ /* 0x000fca000000003d */
[----:B------:R-:W-:-:S05]  /*2b00*/  F2FP.BF16.F32.PACK_AB R61, RZ, R61 ;  /* 0x0000003dff3d723e */ /* 0x000fca00000010ff */
[----:B------:R0:W-:Y:S01]  /*2b10*/  @P0 STG.E.U16 desc[UR38][R58.64+0x10], R61 ;  /* 0x0000103d3a000986 */ /* 0x0001e2000c101526 */
[----:B------:R-:W-:Y:S05]  /*2b20*/  @!P1 BRA `(.L_x_46) ;  /* 0x0000000000049947 */ /* 0x000fea0003800000 */
[----:B------:R0:W5:Y:S02]  /*2b30*/  LDG.E.LTC128B.U16 R116, desc[UR38][R56.64+0x12] ;  /* 0x0000122638747981 */ /* 0x000164000c1e1520 */
.L_x_46:
[----:B------:R-:W-:Y:S05]  /*2b40*/  BSYNC B1 ;  /* 0x0000000000017941 */ /* 0x000fea0003800000 */
.L_x_45:
[----:B-----5:R-:W-:Y:S01]  /*2b50*/  IMAD.U32 R60, R116, 0x10000, RZ ;  /* 0x00010000743c7824 */ /* 0x020fe200078e00ff */
[----:B------:R-:W-:Y:S01]  /*2b60*/  IADD3 R123, P0, R108, 0x80, RZ ;  /* 0x000000806c7b7810 */ /* 0x000fe20007f1e0ff */
[----:B------:R-:W-:Y:S01]  /*2b70*/  BSSY B1, `(.L_x_47) ;  /* 0x000000b000017945 */ /* 0x000fe20003800000 */
[----:B------:R-:W-:Y:S01]  /*2b80*/  ISETP.GT.AND P2, PT, R4, 0x10, PT ;  /* 0x000000100400780c */ /* 0x000fe20003f44270 */
[----:B------:R-:W-:Y:S02]  /*2b90*/  FMUL R60, R60, R91 ;  /* 0x0000005b3c3c7220 */ /* 0x000fe40000400000 */
[----:B------:R-:W-:Y:S01]  /*2ba0*/  IMAD.X R109, RZ, RZ, R109, P0 ;  /* 0x000000ffff6d7224 */ /* 0x000fe200000e066d */
[----:B------:R-:W-:Y:S01]  /*2bb0*/  ISETP.GT.AND P0, PT, R3, RZ, P2 ;  /* 0x000000ff0300720c */ /* 0x000fe20001704270 */
[----:B------:R-:W-:Y:S01]  /*2bc0*/  FFMA R60, R63, R90, R60 ;  /* 0x0000005a3f3c7223 */ /* 0x000fe2000000003c */
[----:B------:R-:W-:-:S04]  /*2bd0*/  P2R R120, PR, RZ, 0x4 ;  /* 0x00000004ff787803 */ /* 0x000fc80000000000 */
[----:B------:R-:W-:-:S05]  /*2be0*/  F2FP.BF16.F32.PACK_AB R60, RZ, R60 ;  /* 0x0000003cff3c723e */ /* 0x000fca00000010ff */
[----:B------:R0:W-:Y:S02]  /*2bf0*/  @P1 STG.E.U16 desc[UR38][R58.64+0x12], R60 ;  /* 0x0000123c3a001986 */ /* 0x0001e4000c101526 */
[----:B------:R-:W-:Y:S05]  /*2c00*/  @!P0 BRA `(.L_x_48) ;  /* 0x0000000000048947 */ /* 0x000fea0003800000 */
[----:B------:R0:W5:Y:S02]  /*2c10*/  LDG.E.LTC128B.U16 R116, desc[UR38][R6.64+0x20] ;  /* 0x0000202606747981 */ /* 0x000164000c1e1520 */
.L_x_48:
[----:B------:R-:W-:Y:S05]  /*2c20*/  BSYNC B1 ;  /* 0x0000000000017941 */ /* 0x000fea0003800000 */
.L_x_47:
[----:B0----5:R-:W-:Y:S01]  /*2c30*/  IMAD.U32 R60, R116, 0x10000, RZ ;  /* 0x00010000743c7824 */ /* 0x021fe200078e00ff */
[----:B------:R-:W-:Y:S01]  /*2c40*/  ISETP.GT.AND P1, PT, R4, 0x11, PT ;  /* 0x000000110400780c */ /* 0x000fe20003f24270 */
[-C--:B------:R-:W-:Y:S01]  /*2c50*/  IMAD.WIDE.U32 R62, R123, R106.reuse, R8 ;  /* 0x0000006a7b3e7225 */ /* 0x080fe200078e0008 */
[----:B------:R-:W-:Y:S03]  /*2c60*/  BSSY B1, `(.L_x_49) ;  /* 0x0000021000017945 */ /* 0x000fe60003800000 */
[----:B------:R-:W-:Y:S01]  /*2c70*/  FMUL R21, R60, R91 ;  /* 0x0000005b3c157220 */ /* 0x000fe20000400000 */
[----:B------:R-:W-:-:S03]  /*2c80*/  IMAD R60, R109, R106, RZ ;  /* 0x0000006a6d3c7224 */ /* 0x000fc600078e02ff */
[----:B------:R-:W-:Y:S01]  /*2c90*/  FFMA R21, R64, R90, R21 ;  /* 0x0000005a40157223 */ /* 0x000fe20000000015 */
[C---:B------:R-:W-:Y:S02]  /*2ca0*/  IMAD R121, R123.reuse, R107, R60 ;  /* 0x0000006b7b797224 */ /* 0x040fe400078e023c */
[----:B------:R-:W-:Y:S02]  /*2cb0*/  IMAD.WIDE.U32 R60, R123, R106, R102 ;  /* 0x0000006a7b3c7225 */ /* 0x000fe400078e0066 */
[----:B------:R-:W-:Y:S02]  /*2cc0*/  F2FP.BF16.F32.PACK_AB R21, RZ, R21 ;  /* 0x00000015ff15723e */ /* 0x000fe400000010ff */
[----:B------:R-:W-:Y:S02]  /*2cd0*/  IMAD.IADD R63, R121, 0x1, R63 ;  /* 0x00000001793f7824 */ /* 0x000fe400078e023f */
[----:B------:R-:W-:Y:S01]  /*2ce0*/  PRMT R107, R21, 0x7610, R107 ;  /* 0x00007610156b7816 */ /* 0x000fe2000000006b */
[----:B------:R-:W-:-:S02]  /*2cf0*/  IMAD.IADD R21, R61, 0x1, R121 ;  /* 0x000000013d157824 */ /* 0x000fc400078e0279 */
[----:B------:R-:W-:Y:S02]  /*2d00*/  IMAD.WIDE.U32 R108, R23, R14, R62 ;  /* 0x0000000e176c7225 */ /* 0x000fe400078e003e */
[----:B------:R0:W-:Y:S01]  /*2d10*/  @P0 STG.E.U16 desc[UR38][R104.64+0x20], R107 ;  /* 0x0000206b68000986 */ /* 0x0001e2000c101526 */
[----:B------:R-:W-:-:S04]  /*2d20*/  LEA R62, P0, R60, R12, 0x1 ;  /* 0x0000000c3c3e7211 */ /* 0x000fc800078008ff */
[----:B------:R-:W-:Y:S01]  /*2d30*/  LEA.HI.X R63, R60, R13, R21, 0x1, P0 ;  /* 0x0000000d3c3f7211 */ /* 0x000fe200000f0c15 */
[----:B------:R-:W-:Y:S01]  /*2d40*/  IMAD.IADD R21, R115, 0x1, R109 ;  /* 0x0000000173157824 */ /* 0x000fe200078e026d */
[----:B------:R-:W-:-:S04]  /*2d50*/  LEA R60, P0, R108, R12, 0x1 ;  /* 0x0000000c6c3c7211 */ /* 0x000fc800078008ff */
[----:B------:R-:W-:Y:S01]  /*2d60*/  LEA.HI.X R61, R108, R13, R21, 0x1, P0 ;  /* 0x0000000d6c3d7211 */ /* 0x000fe200000f0c15 */
[----:B0-----:R-:W-:-:S04]  /*2d70*/  IMAD.WIDE.U32 R106, R123, R106, R112 ;  /* 0x0000006a7b6a7225 */ /* 0x001fc800078e0070 */
[----:B------:R-:W-:Y:S01]  /*2d80*/  IMAD.IADD R121, R121, 0x1, R107 ;  /* 0x0000000179797824 */ /* 0x000fe200078e026b */
[----:B------:R-:W-:-:S05]  /*2d90*/  IADD3 R64, P0, R20, R106, RZ ;  /* 0x0000006a14407210 */ /* 0x000fca0007f1e0ff */
[----:B------:R-:W-:Y:S01]  /*2da0*/  IMAD.X R102, R121, 0x1, R103, P0 ;  /* 0x0000000179667824 */ /* 0x000fe200000e0667 */
[----:B------:R-:W-:-:S05]  /*2db0*/  IADD3 R20, P0, R8, R106, RZ ;  /* 0x0000006a08147210 */ /* 0x000fca0007f1e0ff */
[----:B------:R-:W-:Y:S01]  /*2dc0*/  IMAD.X R21, R9, 0x1, R121, P0 ;  /* 0x0000000109157824 */ /* 0x000fe200000e0679 */
[----:B------:R-:W-:Y:S01]  /*2dd0*/  LEA R8, P0, R64, R12, 0x1 ;  /* 0x0000000c40087211 */ /* 0x000fe200078008ff */
[----:B------:R-:W-:-:S03]  /*2de0*/  IMAD.WIDE.U32 R20, R23, R14, R20 ;  /* 0x0000000e17147225 */ /* 0x000fc600078e0014 */
[----:B------:R-:W-:Y:S02]  /*2df0*/  LEA.HI.X R9, R64, R13, R102, 0x1, P0 ;  /* 0x0000000d40097211 */ /* 0x000fe400000f0c66 */
[----:B------:R-:W-:Y:S01]  /*2e00*/  P2R R23, PR, RZ, 0x2 ;  /* 0x00000002ff177803 */ /* 0x000fe20000000000 */
[----:B------:R-:W-:Y:S01]  /*2e10*/  IMAD.IADD R115, R115, 0x1, R21 ;  /* 0x0000000173737824 */ /* 0x000fe200078e0215 */
[----:B------:R-:W-:-:S04]  /*2e20*/  LEA R12, P0, R20, R12, 0x1 ;  /* 0x0000000c140c7211 */ /* 0x000fc800078008ff */
[----:B------:R-:W-:Y:S02]  /*2e30*/  LEA.HI.X R13, R20, R13, R115, 0x1, P0 ;  /* 0x0000000d140d7211 */ /* 0x000fe400000f0c73 */
[----:B------:R-:W-:-:S13]  /*2e40*/  ISETP.GT.AND P0, PT, R3, RZ, P1 ;  /* 0x000000ff0300720c */ /* 0x000fda0000f04270 */
[----:B------:R-:W-:Y:S05]  /*2e50*/  @!P0 BRA `(.L_x_50) ;  /* 0x0000000000048947 */ /* 0x000fea0003800000 */
[----:B------:R0:W5:Y:S02]  /*2e60*/  LDG.E.LTC128B.U16 R116, desc[UR38][R6.64+0x22] ;  /* 0x0000222606747981 */ /* 0x000164000c1e1520 */
.L_x_50:
[----:B------:R-:W-:Y:S05]  /*2e70*/  BSYNC B1 ;  /* 0x0000000000017941 */ /* 0x000fea0003800000 */
.L_x_49:
[----:B-----5:R-:W-:Y:S01]  /*2e80*/  IMAD.U32 R14, R116, 0x10000, RZ ;  /* 0x00010000740e7824 */ /* 0x020fe200078e00ff */
[----:B------:R-:W-:Y:S01]  /*2e90*/  BSSY B1, `(.L_x_51) ;  /* 0x000000a000017945 */ /* 0x000fe20003800000 */
[----:B------:R-:W-:Y:S02]  /*2ea0*/  @P0 IMAD.MOV.U32 R20, RZ, RZ, R104 ;  /* 0x000000ffff140224 */ /* 0x000fe400078e0068 */
[----:B------:R-:W-:Y:S01]  /*2eb0*/  FMUL R14, R14, R91 ;  /* 0x0000005b0e0e7220 */ /* 0x000fe20000400000 */
[----:B------:R-:W-:-:S03]  /*2ec0*/  @P0 IMAD.MOV.U32 R21, RZ, RZ, R105 ;  /* 0x000000ffff150224 */ /* 0x000fc600078e0069 */
[----:B------:R-:W-:-:S05]  /*2ed0*/  FFMA R14, R65, R90, R14 ;  /* 0x0000005a410e7223 */ /* 0x000fca000000000e */
[----:B------:R-:W-:-:S05]  /*2ee0*/  F2FP.BF16.F32.PACK_AB R14, RZ, R14 ;  /* 0x0000000eff0e723e */ /* 0x000fca00000010ff */
[----:B------:R0:W-:Y:S01]  /*2ef0*/  @P0 STG.E.U16 desc[UR38][R20.64+0x22], R14 ;  /* 0x0000220e14000986 */ /* 0x0001e2000c101526 */
[----:B------:R-:W-:-:S13]  /*2f00*/  ISETP.GT.AND P0, PT, R3, 0x8, P2 ;  /* 0x000000080300780c */ /* 0x000fda0001704270 */
[----:B0-----:R-:W-:Y:S05]  /*2f10*/  @!P0 BRA `(.L_x_52) ;  /* 0x0000000000048947 */ /* 0x001fea0003800000 */
[----:B------:R0:W5:Y:S02]  /*2f20*/  LDG.E.LTC128B.U16 R116, desc[UR38][R56.64+0x20] ;  /* 0x0000202638747981 */ /* 0x000164000c1e1520 */
.L_x_52:
[----:B------:R-:W-:Y:S05]  /*2f30*/  BSYNC B1 ;  /* 0x0000000000017941 */ /* 0x000fea0003800000 */
.L_x_51:
[----:B-----5:R-:W-:Y:S01]  /*2f40*/  IMAD.U32 R14, R116, 0x10000, RZ ;  /* 0x00010000740e7824 */ /* 0x020fe200078e00ff */
[----:B------:R-:W-:Y:S03]  /*2f50*/  BSSY B1, `(.L_x_53) ;  /* 0x0000008000017945 */ /* 0x000fe60003800000 */
[----:B------:R-:W-:-:S04]  /*2f60*/  FMUL R21, R14, R91 ;  /* 0x0000005b0e157220 */ /* 0x000fc80000400000 */
[----:B------:R-:W-:-:S05]  /*2f70*/  FFMA R21, R66, R90, R21 ;  /* 0x0000005a42157223 */ /* 0x000fca0000000015 */
[----:B------:R-:W-:-:S05]  /*2f80*/  F2FP.BF16.F32.PACK_AB R21, RZ, R21 ;  /* 0x00000015ff15723e */ /* 0x000fca00000010ff */
[----:B------:R0:W-:Y:S01]  /*2f90*/  @P0 STG.E.U16 desc[UR38][R58.64+0x20], R21 ;  /* 0x000020153a000986 */ /* 0x0001e2000c101526 */
[----:B------:R-:W-:-:S13]  /*2fa0*/  ISETP.GT.AND P0, PT, R3, 0x8, P1 ;  /* 0x000000080300780c */ /* 0x000fda0000f04270 */
[----:B0-----:R-:W-:Y:S05]  /*2fb0*/  @!P0 BRA `(.L_x_54) ;  /* 0x0000000000048947 */ /* 0x001fea0003800000 */
[----:B------:R0:W5:Y:S02]  /*2fc0*/  LDG.E.LTC128B.U16 R116, desc[UR38][R56.64+0x22] ;  /* 0x0000222638747981 */ /* 0x000164000c1e1520 */
.L_x_54:
[----:B------:R-:W-:Y:S05]  /*2fd0*/  BSYNC B1 ;  /* 0x0000000000017941 */ /* 0x000fea0003800000 */
.L_x_53:
[----:B-----5:R-:W-:Y:S01]  /*2fe0*/  IMAD.U32 R14, R116, 0x10000, RZ ;  /* 0x00010000740e7824 */ /* 0x020fe200078e00ff */
[----:B------:R-:W-:Y:S01]  /*2ff0*/  ISETP.GT.AND P2, PT, R4, 0x18, PT ;  /* 0x000000180400780c */ /* 0x000fe20003f44270 */
[----:B------:R-:W-:Y:S02]  /*3000*/  BSSY B1, `(.L_x_55) ;  /* 0x0000009000017945 */ /* 0x000fe40003800000 */
[----:B------:R-:W-:Y:S01]  /*3010*/  FMUL R14, R14, R91 ;  /* 0x0000005b0e0e7220 */ /* 0x000fe20000400000 */
[----:B------:R-:W-:-:S03]  /*3020*/  P2R R102, PR, RZ, 0x4 ;  /* 0x00000004ff667803 */ /* 0x000fc60000000000 */
[----:B------:R-:W-:-:S05]  /*3030*/  FFMA R14, R67, R90, R14 ;  /* 0x0000005a430e7223 */ /* 0x000fca000000000e */
[----:B------:R-:W-:-:S05]  /*3040*/  F2FP.BF16.F32.PACK_AB R14, RZ, R14 ;  /* 0x0000000eff0e723e */ /* 0x000fca00000010ff */
[----:B------:R0:W-:Y:S01]  /*3050*/  @P0 STG.E.U16 desc[UR38][R58.64+0x22], R14 ;  /* 0x0000220e3a000986 */ /* 0x0001e2000c101526 */
[----:B------:R-:W-:-:S13]  /*3060*/  ISETP.GT.AND P0, PT, R3, RZ, P2 ;  /* 0x000000ff0300720c */ /* 0x000fda0001704270 */
[----:B0-----:R-:W-:Y:S05]  /*3070*/  @!P0 BRA `(.L_x_56) ;  /* 0x0000000000048947 */ /* 0x001fea0003800000 */
[----:B------:R0:W5:Y:S02]  /*3080*/  LDG.E.LTC128B.U16 R116, desc[UR38][R6.64+0x30] ;  /* 0x0000302606747981 */ /* 0x000164000c1e1520 */
.L_x_56:
[----:B------:R-:W-:Y:S05]  /*3090*/  BSYNC B1 ;  /* 0x0000000000017941 */ /* 0x000fea0003800000 */
.L_x_55:
[----:B-----5:R-:W-:Y:S01]  /*30a0*/  IMAD.U32 R14, R116, 0x10000, RZ ;  /* 0x00010000740e7824 */ /* 0x020fe200078e00ff */
[----:B------:R-:W-:Y:S01]  /*30b0*/  ISETP.GT.AND P1, PT, R4, 0x19, PT ;  /* 0x000000190400780c */ /* 0x000fe20003f24270 */
[----:B------:R-:W-:Y:S01]  /*30c0*/  @P0 IMAD.MOV.U32 R20, RZ, RZ, R104 ;  /* 0x000000ffff140224 */ /* 0x000fe200078e0068 */
[----:B------:R-:W-:Y:S01]  /*30d0*/  BSSY B1, `(.L_x_57) ;  /* 0x000000b000017945 */ /* 0x000fe20003800000 */
[----:B------:R-:W-:-:S04]  /*30e0*/  FMUL R21, R14, R91 ;  /* 0x0000005b0e157220 */ /* 0x000fc80000400000 */
[----:B------:R-:W-:Y:S01]  /*30f0*/  FFMA R21, R68, R90, R21 ;  /* 0x0000005a44157223 */ /* 0x000fe20000000015 */
[----:B------:R-:W-:-:S04]  /*3100*/  P2R R68, PR, RZ, 0x2 ;  /* 0x00000002ff447803 */ /* 0x000fc80000000000 */
[----:B------:R-:W-:-:S04]  /*3110*/  F2FP.BF16.F32.PACK_AB R21, RZ, R21 ;  /* 0x00000015ff15723e */ /* 0x000fc800000010ff */
[----:B------:R-:W-:Y:S01]  /*3120*/  PRMT R14, R21, 0x7610, R14 ;  /* 0x00007610150e7816 */ /* 0x000fe2000000000e */
[----:B------:R-:W-:-:S05]  /*3130*/  @P0 IMAD.MOV.U32 R21, RZ, RZ, R105 ;  /* 0x000000ffff150224 */ /* 0x000fca00078e0069 */
[----:B------:R0:W-:Y:S01]  /*3140*/  @P0 STG.E.U16 desc[UR38][R20.64+0x30], R14 ;  /* 0x0000300e14000986 */ /* 0x0001e2000c101526 */
[----:B------:R-:W-:-:S13]  /*3150*/  ISETP.GT.AND P0, PT, R3, RZ, P1 ;  /* 0x000000ff0300720c */ /* 0x000fda0000f04270 */
[----:B0-----:R-:W-:Y:S05]  /*3160*/  @!P0 BRA `(.L_x_58) ;  /* 0x0000000000048947 */ /* 0x001fea0003800000 */
[----:B------:R0:W5:Y:S02]  /*3170*/  LDG.E.LTC128B.U16 R116, desc[UR38][R6.64+0x32] ;  /* 0x0000322606747981 */ /* 0x000164000c1e1520 */
.L_x_58:
[----:B------:R-:W-:Y:S05]  /*3180*/  BSYNC B1 ;  /* 0x0000000000017941 */ /* 0x000fea0003800000 */
.L_x_57:
        /* <DEDUP_REMOVED lines=11> */
.L_x_60:
[----:B------:R-:W-:Y:S05]  /*3240*/  BSYNC B1 ;  /* 0x0000000000017941 */ /* 0x000fea0003800000 */
.L_x_59:
        /* <DEDUP_REMOVED lines=9> */
.L_x_62:
[----:B------:R-:W-:Y:S05]  /*32e0*/  BSYNC B1 ;  /* 0x0000000000017941 */ /* 0x000fea0003800000 */
.L_x_61:
        /* <DEDUP_REMOVED lines=11> */
.L_x_64:
[----:B------:R-:W-:Y:S05]  /*33a0*/  BSYNC B1 ;  /* 0x0000000000017941 */ /* 0x000fea0003800000 */
.L_x_63:
[----:B-----5:R-:W-:Y:S01]  /*33b0*/  IMAD.U32 R14, R116, 0x10000, RZ ;  /* 0x00010000740e7824 */ /* 0x020fe200078e00ff */
[----:B------:R-:W-:Y:S01]  /*33c0*/  ISETP.GT.AND P1, PT, R4, 0x21, PT ;  /* 0x000000210400780c */ /* 0x000fe20003f24270 */
[----:B------:R-:W-:Y:S01]  /*33d0*/  @P0 IMAD.MOV.U32 R20, RZ, RZ, R104 ;  /* 0x000000ffff140224 */ /* 0x000fe200078e0068 */
[----:B------:R-:W-:Y:S01]  /*33e0*/  BSSY B1, `(.L_x_65) ;  /* 0x000000b000017945 */ /* 0x000fe20003800000 */
[----:B------:R-:W-:Y:S01]  /*33f0*/  FMUL R21, R14, R91 ;  /* 0x0000005b0e157220 */ /* 0x000fe20000400000 */
[----:B------:R-:W-:-:S03]  /*3400*/  P2R R70, PR, RZ, 0x2 ;  /* 0x00000002ff467803 */ /* 0x000fc60000000000 */
[----:B------:R-:W-:-:S05]  /*3410*/  FFMA R21, R72, R90, R21 ;  /* 0x0000005a48157223 */ /* 0x000fca0000000015 */
[----:B------:R-:W-:-:S04]  /*3420*/  F2FP.BF16.F32.PACK_AB R21, RZ, R21 ;  /* 0x00000015ff15723e */ /* 0x000fc800000010ff */
[----:B------:R-:W-:Y:S01]  /*3430*/  PRMT R14, R21, 0x7610, R14 ;  /* 0x00007610150e7816 */ /* 0x000fe2000000000e */
[----:B------:R-:W-:-:S05]  /*3440*/  @P0 IMAD.MOV.U32 R21, RZ, RZ, R105 ;  /* 0x000000ffff150224 */ /* 0x000fca00078e0069 */
[----:B------:R0:W-:Y:S01]  /*3450*/  @P0 STG.E.U16 desc[UR38][R20.64+0x40], R14 ;  /* 0x0000400e14000986 */ /* 0x0001e2000c101526 */
[----:B------:R-:W-:-:S13]  /*3460*/  ISETP.GT.AND P0, PT, R3, RZ, P1 ;  /* 0x000000ff0300720c */ /* 0x000fda0000f04270 */
[----:B0-----:R-:W-:Y:S05]  /*3470*/  @!P0 BRA `(.L_x_66) ;  /* 0x0000000000048947 */ /* 0x001fea0003800000 */
[----:B------:R0:W5:Y:S02]  /*3480*/  LDG.E.LTC128B.U16 R116, desc[UR38][R6.64+0x42] ;  /* 0x0000422606747981 */ /* 0x000164000c1e1520 */
.L_x_66:
[----:B------:R-:W-:Y:S05]  /*3490*/  BSYNC B1 ;  /* 0x0000000000017941 */ /* 0x000fea0003800000 */
.L_x_65:
        /* <DEDUP_REMOVED lines=11> */
.L_x_68:
[----:B------:R-:W-:Y:S05]  /*3550*/  BSYNC B1 ;  /* 0x0000000000017941 */ /* 0x000fea0003800000 */
.L_x_67:
        /* <DEDUP_REMOVED lines=9> */
.L_x_70:
[----:B------:R-:W-:Y:S05]  /*35f0*/  BSYNC B1 ;  /* 0x0000000000017941 */ /* 0x000fea0003800000 */
.L_x_69:
        /* <DEDUP_REMOVED lines=11> */
.L_x_72:
[----:B------:R-:W-:Y:S05]  /*36b0*/  BSYNC B1 ;  /* 0x0000000000017941 */ /* 0x000fea0003800000 */
.L_x_71:
[----:B-----5:R-:W-:Y:S01]  /*36c0*/  IMAD.U32 R14, R116, 0x10000, RZ ;  /* 0x00010000740e7824 */ /* 0x020fe200078e00ff */
[----:B------:R-:W-:Y:S01]  /*36d0*/  ISETP.GT.AND P5, PT, R4, 0x29, PT ;  /* 0x000000290400780c */ /* 0x000fe20003fa4270 */
[----:B------:R-:W-:Y:S01]  /*36e0*/  @P0 IMAD.MOV.U32 R20, RZ, RZ, R104 ;  /* 0x000000ffff140224 */ /* 0x000fe200078e0068 */
[----:B------:R-:W-:Y:S01]  /*36f0*/  BSSY B1, `(.L_x_73) ;  /* 0x000000b000017945 */ /* 0x000fe20003800000 */
[----:B------:R-:W-:-:S04]  /*3700*/  FMUL R21, R14, R91 ;  /* 0x0000005b0e157220 */ /* 0x000fc80000400000 */
[----:B------:R-:W-:-:S05]  /*3710*/  FFMA R21, R76, R90, R21 ;  /* 0x0000005a4c157223 */ /* 0x000fca0000000015 */
[----:B------:R-:W-:-:S04]  /*3720*/  F2FP.BF16.F32.PACK_AB R21, RZ, R21 ;  /* 0x00000015ff15723e */ /* 0x000fc800000010ff */
[----:B------:R-:W-:Y:S01]  /*3730*/  PRMT R14, R21, 0x7610, R14 ;  /* 0x00007610150e7816 */ /* 0x000fe2000000000e */
[----:B------:R-:W-:-:S05]  /*3740*/  @P0 IMAD.MOV.U32 R21, RZ, RZ, R105 ;  /* 0x000000ffff150224 */ /* 0x000fca00078e0069 */
[----:B------:R1:W-:Y:S01]  /*3750*/  @P0 STG.E.U16 desc[UR38][R20.64+0x50], R14 ;  /* 0x0000500e14000986 */ /* 0x0003e2000c101526 */
[----:B------:R-:W-:Y:S02]  /*3760*/  ISETP.GT.AND P0, PT, R3, RZ, P5 ;  /* 0x000000ff0300720c */ /* 0x000fe40002f04270 */
[----:B-1----:R-:W-:-:S11]  /*3770*/  P2R R14, PR, RZ, 0x20 ;  /* 0x00000020ff0e7803 */ /* 0x002fd60000000000 */
[----:B------:R-:W-:Y:S05]  /*3780*/  @!P0 BRA `(.L_x_74) ;  /* 0x0000000000048947 */ /* 0x000fea0003800000 */
[----:B------:R1:W5:Y:S02]  /*3790*/  LDG.E.LTC128B.U16 R116, desc[UR38][R6.64+0x52] ;  /* 0x0000522606747981 */ /* 0x000364000c1e1520 */
.L_x_74:
[----:B------:R-:W-:Y:S05]  /*37a0*/  BSYNC B1 ;  /* 0x0000000000017941 */ /* 0x000fea0003800000 */
.L_x_73:
        /* <DEDUP_REMOVED lines=11> */
.L_x_76:
[----:B------:R-:W-:Y:S05]  /*3860*/  BSYNC B1 ;  /* 0x0000000000017941 */ /* 0x000fea0003800000 */
.L_x_75:
        /* <DEDUP_REMOVED lines=9> */
.L_x_78:
[----:B------:R-:W-:Y:S05]  /*3900*/  BSYNC B1 ;  /* 0x0000000000017941 */ /* 0x000fea0003800000 */
.L_x_77:
[----:B-----5:R-:W-:Y:S01]  /*3910*/  IMAD.U32 R14, R116, 0x10000, RZ ;  /* 0x00010000740e7824 */ /* 0x020fe200078e00ff */
[----:B------:R-:W-:Y:S01]  /*3920*/  ISETP.GT.AND P3, PT, R4, 0x30, PT ;  /* 0x000000300400780c */ /* 0x000fe20003f64270 */
[----:B------:R-:W-:Y:S02]  /*3930*/  BSSY B1, `(.L_x_79) ;  /* 0x0000008000017945 */ /* 0x000fe40003800000 */
[----:B------:R-:W-:-:S04]  /*3940*/  FMUL R14, R14, R91 ;  /* 0x0000005b0e0e7220 */ /* 0x000fc80000400000 */
[----:B------:R-:W-:-:S05]  /*3950*/  FFMA R14, R79, R90, R14 ;  /* 0x0000005a4f0e7223 */ /* 0x000fca000000000e */
[----:B------:R-:W-:-:S05]  /*3960*/  F2FP.BF16.F32.PACK_AB R14, RZ, R14 ;  /* 0x0000000eff0e723e */ /* 0x000fca00000010ff */
[----:B------:R0:W-:Y:S01]  /*3970*/  @P0 STG.E.U16 desc[UR38][R58.64+0x52], R14 ;  /* 0x0000520e3a000986 */ /* 0x0001e2000c101526 */
[----:B------:R-:W-:-:S13]  /*3980*/  ISETP.GT.AND P0, PT, R3, RZ, P3 ;  /* 0x000000ff0300720c */ /* 0x000fda0001f04270 */
[----:B0-----:R-:W-:Y:S05]  /*3990*/  @!P0 BRA `(.L_x_80) ;  /* 0x0000000000048947 */ /* 0x001fea0003800000 */
[----:B------:R0:W5:Y:S02]  /*39a0*/  LDG.E.LTC128B.U16 R116, desc[UR38][R6.64+0x60] ;  /* 0x0000602606747981 */ /* 0x000164000c1e1520 */
.L_x_80:
[----:B------:R-:W-:Y:S05]  /*39b0*/  BSYNC B1 ;  /* 0x0000000000017941 */ /* 0x000fea0003800000 */
.L_x_79:
        /* <DEDUP_REMOVED lines=13> */
.L_x_82:
[----:B------:R-:W-:Y:S05]  /*3a90*/  BSYNC B1 ;  /* 0x0000000000017941 */ /* 0x000fea0003800000 */
.L_x_81:
        /* <DEDUP_REMOVED lines=11> */
.L_x_84:
[----:B------:R-:W-:Y:S05]  /*3b50*/  BSYNC B1 ;  /* 0x0000000000017941 */ /* 0x000fea0003800000 */
.L_x_83:
        /* <DEDUP_REMOVED lines=9> */
.L_x_86:
[----:B------:R-:W-:Y:S05]  /*3bf0*/  BSYNC B1 ;  /* 0x0000000000017941 */ /* 0x000fea0003800000 */
.L_x_85:
        /* <DEDUP_REMOVED lines=10> */
.L_x_88:
[----:B------:R-:W-:Y:S05]  /*3ca0*/  BSYNC B1 ;  /* 0x0000000000017941 */ /* 0x000fea0003800000 */
.L_x_87:
        /* <DEDUP_REMOVED lines=8> */
[----:B------:R-:W-:-:S05]  /*3d30*/  IADD3 R20, P0, R15, R110, RZ ;  /* 0x0000006e0f147210 */ /* 0x000fca0007f1e0ff */
[----:B-1----:R-:W-:Y:S01]  /*3d40*/  IMAD.X R21, R5, 0x1, R111, P0 ;  /* 0x0000000105157824 */ /* 0x002fe200000e066f */
[----:B------:R-:W-:-:S05]  /*3d50*/  IADD3 R64, P0, R15, R110, RZ ;  /* 0x0000006e0f407210 */ /* 0x000fca0007f1e0ff */
[----:B------:R-:W-:Y:S01]  /*3d60*/  IMAD.X R65, R5, 0x1, R111, P0 ;  /* 0x0000000105417824 */ /* 0x000fe200000e066f */
[----:B------:R-:W-:-:S05]  /*3d70*/  IADD3 R14, P0, R15, R104, RZ ;  /* 0x000000680f0e7210 */ /* 0x000fca0007f1e0ff */
[----:B------:R-:W-:Y:S01]  /*3d80*/  IMAD.X R15, R5, 0x1, R105, P0 ;  /* 0x00000001050f7824 */ /* 0x000fe200000e0669 */
[----:B------:R-:W-:-:S04]  /*3d90*/  ISETP.GT.AND P0, PT, R4, 0x39, PT ;  /* 0x000000390400780c */ /* 0x000fc80003f04270 */
[----:B------:R-:W-:-:S13]  /*3da0*/  ISETP.GT.AND P4, PT, R3, RZ, P0 ;  /* 0x000000ff0300720c */ /* 0x000fda0000784270 */
[----:B------:R-:W-:Y:S05]  /*3db0*/  @!P4 BRA `(.L_x_90) ;  /* 0x000000000004c947 */ /* 0x000fea0003800000 */
[----:B------:R1:W5:Y:S02]  /*3dc0*/  LDG.E.LTC128B.U16 R116, desc[UR38][R6.64+0x72] ;  /* 0x0000722606747981 */ /* 0x000364000c1e1520 */
.L_x_90:
[----:B------:R-:W-:Y:S05]  /*3dd0*/  BSYNC B1 ;  /* 0x0000000000017941 */ /* 0x000fea0003800000 */
.L_x_89:
        /* <DEDUP_REMOVED lines=9> */
.L_x_92:
[----:B------:R-:W-:Y:S05]  /*3e70*/  BSYNC B1 ;  /* 0x0000000000017941 */ /* 0x000fea0003800000 */
.L_x_91:
        /* <DEDUP_REMOVED lines=9> */
.L_x_94:
[----:B------:R-:W-:Y:S05]  /*3f10*/  BSYNC B1 ;  /* 0x0000000000017941 */ /* 0x000fea0003800000 */
.L_x_93:
[----:B-----5:R-:W-:-:S04]  /*3f20*/  IMAD.U32 R4, R116, 0x10000, RZ ;  /* 0x0001000074047824 */ /* 0x020fc800078e00ff */
[----:B------:R-:W-:-:S04]  /*3f30*/  FMUL R4, R4, R91 ;  /* 0x0000005b04047220 */ /* 0x000fc80000400000 */
[----:B------:R-:W-:-:S05]  /*3f40*/  FFMA R4, R87, R90, R4 ;  /* 0x0000005a57047223 */ /* 0x000fca0000000004 */
[----:B------:R-:W-:-:S04]  /*3f50*/  F2FP.BF16.F32.PACK_AB R4, RZ, R4 ;  /* 0x00000004ff04723e */ /* 0x000fc800000010ff */
[----:B-1-34-:R-:W-:-:S05]  /*3f60*/  PRMT R6, R4, 0x7610, R6 ;  /* 0x0000761004067816 */ /* 0x01afca0000000006 */
[----:B------:R1:W-:Y:S01]  /*3f70*/  @P4 STG.E.U16 desc[UR38][R58.64+0x72], R6 ;  /* 0x000072063a004986 */ /* 0x0003e2000c101526 */
[----:B------:R-:W-:-:S13]  /*3f80*/  ISETP.GT.AND P4, PT, R3, 0x80, P6 ;  /* 0x000000800300780c */ /* 0x000fda0003784270 */
[----:B------:R-:W3:Y:S01]  /*3f90*/  @P4 LDG.E.LTC128B.U16 R116, desc[UR38][R62.64] ;  /* 0x000000263e744981 */ /* 0x000ee2000c1e1520 */
[----:B------:R-:W-:Y:S01]  /*3fa0*/  BSSY B1, `(.L_x_95) ;  /* 0x000000a000017945 */ /* 0x000fe20003800000 */
[----:B---3--:R-:W-:-:S04]  /*3fb0*/  IMAD.U32 R4, R116, 0x10000, RZ ;  /* 0x0001000074047824 */ /* 0x008fc800078e00ff */
[----:B------:R-:W-:-:S04]  /*3fc0*/  FMUL R5, R4, R91 ;  /* 0x0000005b04057220 */ /* 0x000fc80000400000 */
[----:B------:R-:W-:-:S05]  /*3fd0*/  FFMA R5, R24, R90, R5 ;  /* 0x0000005a18057223 */ /* 0x000fca0000000005 */
[----:B------:R-:W-:-:S05]  /*3fe0*/  F2FP.BF16.F32.PACK_AB R5, RZ, R5 ;  /* 0x00000005ff05723e */ /* 0x000fca00000010ff */
[----:B------:R1:W-:Y:S01]  /*3ff0*/  @P4 STG.E.U16 desc[UR38][R14.64], R5 ;  /* 0x000000050e004986 */ /* 0x0003e2000c101526 */
[----:B------:R-:W-:-:S04]  /*4000*/  ISETP.NE.AND P4, PT, R118, RZ, PT ;  /* 0x000000ff7600720c */ /* 0x000fc80003f85270 */
[----:B------:R-:W-:-:S13]  /*4010*/  ISETP.GT.AND P4, PT, R3, 0x80, P4 ;  /* 0x000000800300780c */ /* 0x000fda0002784270 */
[----:B-1----:R-:W-:Y:S05]  /*4020*/  @!P4 BRA `(.L_x_96) ;  /* 0x000000000004c947 */ /* 0x002fea0003800000 */
[----:B------:R1:W5:Y:S02]  /*4030*/  LDG.E.LTC128B.U16 R116, desc[UR38][R60.64+0x2] ;  /* 0x000002263c747981 */ /* 0x000364000c1e1520 */
.L_x_96:
[----:B------:R-:W-:Y:S05]  /*4040*/  BSYNC B1 ;  /* 0x0000000000017941 */ /* 0x000fea0003800000 */
.L_x_95:
[----:B-----5:R-:W-:Y:S01]  /*4050*/  IMAD.U32 R4, R116, 0x10000, RZ ;  /* 0x0001000074047824 */ /* 0x020fe200078e00ff */
[----:B------:R-:W-:Y:S01]  /*4060*/  ISETP.GT.AND P6, PT, R3, 0x88, P6 ;  /* 0x000000880300780c */ /* 0x000fe200037c4270 */
        /* <DEDUP_REMOVED lines=8> */
[----:B------:R-:W-:Y:S05]  /*40f0*/  @!P6 BRA `(.L_x_98) ;  /* 0x000000000004e947 */ /* 0x000fea0003800000 */
[----:B------:R4:W5:Y:S02]  /*4100*/  LDG.E.LTC128B.U16 R116, desc[UR38][R8.64] ;  /* 0x0000002608747981 */ /* 0x000964000c1e1520 */
.L_x_98:
[----:B------:R-:W-:Y:S05]  /*4110*/  BSYNC B1 ;  /* 0x0000000000017941 */ /* 0x000fea0003800000 */
.L_x_97:
[----:B---3-5:R-:W-:Y:S01]  /*4120*/  IMAD.U32 R4, R116, 0x10000, RZ ;  /* 0x0001000074047824 */ /* 0x028fe200078e00ff */
[----:B------:R-:W-:Y:S01]  /*4130*/  ISETP.NE.AND P4, PT, R118, RZ, PT ;  /* 0x000000ff7600720c */ /* 0x000fe20003f85270 */
[----:B------:R-:W-:Y:S02]  /*4140*/  BSSY B1, `(.L_x_99) ;  /* 0x0000008000017945 */ /* 0x000fe40003800000 */
[----:B------:R-:W-:Y:S01]  /*4150*/  FMUL R5, R4, R91 ;  /* 0x0000005b04057220 */ /* 0x000fe20000400000 */
[----:B------:R-:W-:-:S03]  /*4160*/  ISETP.GT.AND P4, PT, R3, 0x88, P4 ;  /* 0x000000880300780c */ /* 0x000fc60002784270 */
[----:B------:R-:W-:-:S05]  /*4170*/  FFMA R5, R26, R90, R5 ;  /* 0x0000005a1a057223 */ /* 0x000fca0000000005 */
[----:B------:R-:W-:-:S05]  /*4180*/  F2FP.BF16.F32.PACK_AB R5, RZ, R5 ;  /* 0x00000005ff05723e */ /* 0x000fca00000010ff */
[----:B------:R3:W-:Y:S01]  /*4190*/  @P6 STG.E.U16 desc[UR38][R20.64], R5 ;  /* 0x0000000514006986 */ /* 0x0007e2000c101526 */
[----:B------:R-:W-:Y:S05]  /*41a0*/  @!P4 BRA `(.L_x_100) ;  /* 0x000000000004c947 */ /* 0x000fea0003800000 */
[----:B------:R0:W5:Y:S02]  /*41b0*/  LDG.E.LTC128B.U16 R116, desc[UR38][R12.64+0x2] ;  /* 0x000002260c747981 */ /* 0x000164000c1e1520 */
.L_x_100:
[----:B------:R-:W-:Y:S05]  /*41c0*/  BSYNC B1 ;  /* 0x0000000000017941 */ /* 0x000fea0003800000 */
.L_x_99:
[----:B-----5:R-:W-:Y:S01]  /*41d0*/  IMAD.U32 R4, R116, 0x10000, RZ ;  /* 0x0001000074047824 */ /* 0x020fe200078e00ff */
[----:B------:R-:W-:Y:S01]  /*41e0*/  ISETP.NE.AND P6, PT, R117, RZ, PT ;  /* 0x000000ff7500720c */ /* 0x000fe20003fc5270 */
[----:B------:R-:W-:Y:S02]  /*41f0*/  BSSY B1, `(.L_x_101) ;  /* 0x0000008000017945 */ /* 0x000fe40003800000 */
[----:B------:R-:W-:-:S04]  /*4200*/  FMUL R4, R4, R91 ;  /* 0x0000005b04047220 */ /* 0x000fc80000400000 */
[----:B------:R-:W-:-:S05]  /*4210*/  FFMA R4, R27, R90, R4 ;  /* 0x0000005a1b047223 */ /* 0x000fca0000000004 */
[----:B------:R-:W-:-:S05]  /*4220*/  F2FP.BF16.F32.PACK_AB R4, RZ, R4 ;  /* 0x00000004ff04723e */ /* 0x000fca00000010ff */
[----:B------:R0:W-:Y:S01]  /*4230*/  @P4 STG.E.U16 desc[UR38][R64.64+0x2], R4 ;  /* 0x0000020440004986 */ /* 0x0001e2000c101526 */
[----:B------:R-:W-:-:S13]  /*4240*/  ISETP.GT.AND P4, PT, R3, 0x80, P6 ;  /* 0x000000800300780c */ /* 0x000fda0003784270 */
[----:B0-----:R-:W-:Y:S05]  /*4250*/  @!P4 BRA `(.L_x_102) ;  /* 0x000000000004c947 */ /* 0x001fea0003800000 */
[----:B------:R0:W5:Y:S02]  /*4260*/  LDG.E.LTC128B.U16 R116, desc[UR38][R60.64+0x10] ;  /* 0x000010263c747981 */ /* 0x000164000c1e1520 */
.L_x_102:
[----:B------:R-:W-:Y:S05]  /*4270*/  BSYNC B1 ;  /* 0x0000000000017941 */ /* 0x000fea0003800000 */
.L_x_101:
[----:B-----5:R-:W-:Y:S01]  /*4280*/  IMAD.U32 R4, R116, 0x10000, RZ ;  /* 0x0001000074047824 */ /* 0x020fe200078e00ff */
[----:B------:R-:W-:Y:S01]  /*4290*/  ISETP.NE.AND P6, PT, R119, RZ, PT ;  /* 0x000000ff7700720c */ /* 0x000fe20003fc5270 */
[----:B------:R-:W-:Y:S02]  /*42a0*/  BSSY B1, `(.L_x_103) ;  /* 0x000000b000017945 */ /* 0x000fe40003800000 */
[----:B---3--:R-:W-:Y:S01]  /*42b0*/  FMUL R5, R4, R91 ;  /* 0x0000005b04057220 */ /* 0x008fe20000400000 */
[----:B------:R-:W-:-:S03]  /*42c0*/  @P4 IMAD.MOV.U32 R4, RZ, RZ, R14 ;  /* 0x000000ffff044224 */ /* 0x000fc600078e000e */
[----:B------:R-:W-:-:S05]  /*42d0*/  FFMA R5, R28, R90, R5 ;  /* 0x0000005a1c057223 */ /* 0x000fca0000000005 */
[----:B------:R-:W-:-:S04]  /*42e0*/  F2FP.BF16.F32.PACK_AB R5, RZ, R5 ;  /* 0x00000005ff05723e */ /* 0x000fc800000010ff */
[----:B------:R-:W-:Y:S01]  /*42f0*/  PRMT R6, R5, 0x7610, R6 ;  /* 0x0000761005067816 */ /* 0x000fe20000000006 */
[----:B------:R-:W-:-:S05]  /*4300*/  @P4 IMAD.MOV.U32 R5, RZ, RZ, R15 ;  /* 0x000000ffff054224 */ /* 0x000fca00078e000f */
[----:B------:R3:W-:Y:S01]  /*4310*/  @P4 STG.E.U16 desc[UR38][R4.64+0x10], R6 ;  /* 0x0000100604004986 */ /* 0x0007e2000c101526 */
[----:B------:R-:W-:-:S13]  /*4320*/  ISETP.GT.AND P4, PT, R3, 0x80, P6 ;  /* 0x000000800300780c */ /* 0x000fda0003784270 */
[----:B---3--:R-:W-:Y:S05]  /*4330*/  @!P4 BRA `(.L_x_104) ;  /* 0x000000000004c947 */ /* 0x008fea0003800000 */
[----:B------:R3:W5:Y:S02]  /*4340*/  LDG.E.LTC128B.U16 R116, desc[UR38][R60.64+0x12] ;  /* 0x000012263c747981 */ /* 0x000764000c1e1520 */
.L_x_104:
[----:B------:R-:W-:Y:S05]  /*4350*/  BSYNC B1 ;  /* 0x0000000000017941 */ /* 0x000fea0003800000 */
.L_x_103:
[----:B-----5:R-:W-:Y:S01]  /*4360*/  IMAD.U32 R4, R116, 0x10000, RZ ;  /* 0x0001000074047824 */ /* 0x020fe200078e00ff */
[----:B------:R-:W-:Y:S01]  /*4370*/  BSSY B1, `(.L_x_105) ;  /* 0x000000c000017945 */ /* 0x000fe20003800000 */
[----:B------:R-:W-:Y:S02]  /*4380*/  @P4 IMAD.MOV.U32 R5, RZ, RZ, R15 ;  /* 0x000000ffff054224 */ /* 0x000fe400078e000f */
[----:B------:R-:W-:-:S04]  /*4390*/  FMUL R4, R4, R91 ;  /* 0x0000005b04047220 */ /* 0x000fc80000400000 */
[----:B------:R-:W-:-:S05]  /*43a0*/  FFMA R4, R29, R90, R4 ;  /* 0x0000005a1d047223 */ /* 0x000fca0000000004 */
[----:B------:R-:W-:-:S04]  /*43b0*/  F2FP.BF16.F32.PACK_AB R4, RZ, R4 ;  /* 0x00000004ff04723e */ /* 0x000fc800000010ff */
[----:B------:R-:W-:Y:S01]  /*43c0*/  PRMT R6, R4, 0x7610, R6 ;  /* 0x0000761004067816 */ /* 0x000fe20000000006 */
[----:B------:R-:W-:-:S05]  /*43d0*/  @P4 IMAD.MOV.U32 R4, RZ, RZ, R14 ;  /* 0x000000ffff044224 */ /* 0x000fca00078e000e */
[----:B------:R0:W-:Y:S01]  /*43e0*/  @P4 STG.E.U16 desc[UR38][R4.64+0x12], R6 ;  /* 0x0000120604004986 */ /* 0x0001e2000c101526 */
[----:B------:R-:W-:-:S04]  /*43f0*/  ISETP.NE.AND P4, PT, R117, RZ, PT ;  /* 0x000000ff7500720c */ /* 0x000fc80003f85270 */
[----:B------:R-:W-:-:S13]  /*4400*/  ISETP.GT.AND P4, PT, R3, 0x88, P4 ;  /* 0x000000880300780c */ /* 0x000fda0002784270 */
[----:B0-----:R-:W-:Y:S05]  /*4410*/  @!P4 BRA `(.L_x_106) ;  /* 0x000000000004c947 */ /* 0x001fea0003800000 */
[----:B------:R0:W5:Y:S02]  /*4420*/  LDG.E.LTC128B.U16 R116, desc[UR38][R12.64+0x10] ;  /* 0x000010260c747981 */ /* 0x000164000c1e1520 */
.L_x_106:
[----:B------:R-:W-:Y:S05]  /*4430*/  BSYNC B1 ;  /* 0x0000000000017941 */ /* 0x000fea0003800000 */
.L_x_105:
        /* <DEDUP_REMOVED lines=9> */
.L_x_108:
[----:B------:R-:W-:Y:S05]  /*44d0*/  BSYNC B1 ;  /* 0x0000000000017941 */ /* 0x000fea0003800000 */
.L_x_107:
[----:B-----5:R-:W-:Y:S01]  /*44e0*/  IMAD.U32 R4, R116, 0x10000, RZ ;  /* 0x0001000074047824 */ /* 0x020fe200078e00ff */
[----:B------:R-:W-:Y:S01]  /*44f0*/  ISETP.NE.AND P6, PT, R120, RZ, PT ;  /* 0x000000ff7800720c */ /* 0x000fe20003fc5270 */
        /* <DEDUP_REMOVED lines=8> */
[----:B------:R-:W-:-:S13]  /*4580*/  ISETP.GT.AND P4, PT, R3, 0x80, P6 ;  /* 0x000000800300780c */ /* 0x000fda0003784270 */
[----:B0-----:R-:W-:Y:S05]  /*4590*/  @!P4 BRA `(.L_x_110) ;  /* 0x000000000004c947 */ /* 0x001fea0003800000 */
[----:B------:R0:W5:Y:S02]  /*45a0*/  LDG.E.LTC128B.U16 R116, desc[UR38][R60.64+0x20] ;  /* 0x000020263c747981 */ /* 0x000164000c1e1520 */
.L_x_110:
[----:B------:R-:W-:Y:S05]  /*45b0*/  BSYNC B1 ;  /* 0x0000000000017941 */ /* 0x000fea0003800000 */
.L_x_109:
[----:B-----5:R-:W-:Y:S01]  /*45c0*/  IMAD.U32 R4, R116, 0x10000, RZ ;  /* 0x0001000074047824 */ /* 0x020fe200078e00ff */
[----:B------:R-:W-:Y:S01]  /*45d0*/  ISETP.NE.AND P6, PT, R23, RZ, PT ;  /* 0x000000ff1700720c */ /* 0x000fe20003fc5270 */
[----:B------:R-:W-:Y:S02]  /*45e0*/  BSSY B1, `(.L_x_111) ;  /* 0x000000b000017945 */ /* 0x000fe40003800000 */
[----:B------:R-:W-:Y:S01]  /*45f0*/  FMUL R5, R4, R91 ;  /* 0x0000005b04057220 */ /* 0x000fe20000400000 */
[----:B------:R-:W-:-:S03]  /*4600*/  @P4 IMAD.MOV.U32 R4, RZ, RZ, R14 ;  /* 0x000000ffff044224 */ /* 0x000fc600078e000e */
        /* <DEDUP_REMOVED lines=8> */
.L_x_112:
[----:B------:R-:W-:Y:S05]  /*4690*/  BSYNC B1 ;  /* 0x0000000000017941 */ /* 0x000fea0003800000 */
.L_x_111:
        /* <DEDUP_REMOVED lines=13> */
.L_x_114:
[----:B------:R-:W-:Y:S05]  /*4770*/  BSYNC B1 ;  /* 0x0000000000017941 */ /* 0x000fea0003800000 */
.L_x_113:
[----:B-----5:R-:W-:Y:S01]  /*4780*/  IMAD.U32 R4, R116, 0x10000, RZ ;  /* 0x0001000074047824 */ /* 0x020fe200078e00ff */
[----:B------:R-:W-:Y:S03]  /*4790*/  BSSY B1, `(.L_x_115) ;  /* 0x000000b000017945 */ /* 0x000fe60003800000 */
        /* <DEDUP_REMOVED lines=10> */
.L_x_116:
[----:B------:R-:W-:Y:S05]  /*4840*/  BSYNC B1 ;  /* 0x0000000000017941 */ /* 0x000fea0003800000 */
.L_x_115:
        /* <DEDUP_REMOVED lines=13> */
.L_x_118:
[----:B------:R-:W-:Y:S05]  /*4920*/  BSYNC B1 ;  /* 0x0000000000017941 */ /* 0x000fea0003800000 */
.L_x_117:
        /* <DEDUP_REMOVED lines=13> */
.L_x_120:
[----:B------:R-:W-:Y:S05]  /*4a00*/  BSYNC B1 ;  /* 0x0000000000017941 */ /* 0x000fea0003800000 */
.L_x_119:
        /* <DEDUP_REMOVED lines=13> */
.L_x_122:
[----:B------:R-:W-:Y:S05]  /*4ae0*/  BSYNC B1 ;  /* 0x0000000000017941 */ /* 0x000fea0003800000 */
.L_x_121:
        /* <DEDUP_REMOVED lines=12> */
.L_x_124:
[----:B------:R-:W-:Y:S05]  /*4bb0*/  BSYNC B1 ;  /* 0x0000000000017941 */ /* 0x000fea0003800000 */
.L_x_123:
        /* <DEDUP_REMOVED lines=13> */
.L_x_126:
[----:B------:R-:W-:Y:S05]  /*4c90*/  BSYNC B1 ;  /* 0x0000000000017941 */ /* 0x000fea0003800000 */
.L_x_125:
        /* <DEDUP_REMOVED lines=13> */
.L_x_128:
[----:B------:R-:W-:Y:S05]  /*4d70*/  BSYNC B1 ;  /* 0x0000000000017941 */ /* 0x000fea0003800000 */
.L_x_127:
        /* <DEDUP_REMOVED lines=13> */
.L_x_130:
[----:B------:R-:W-:Y:S05]  /*4e50*/  BSYNC B1 ;  /* 0x0000000000017941 */ /* 0x000fea0003800000 */
.L_x_129:
        /* <DEDUP_REMOVED lines=12> */
.L_x_132:
[----:B------:R-:W-:Y:S05]  /*4f20*/  BSYNC B1 ;  /* 0x0000000000017941 */ /* 0x000fea0003800000 */
.L_x_131:
        /* <DEDUP_REMOVED lines=13> */
.L_x_134:
[----:B------:R-:W-:Y:S05]  /*5000*/  BSYNC B1 ;  /* 0x0000000000017941 */ /* 0x000fea0003800000 */
.L_x_133:
        /* <DEDUP_REMOVED lines=12> */
.L_x_136:
[----:B------:R-:W-:Y:S05]  /*50d0*/  BSYNC B1 ;  /* 0x0000000000017941 */ /* 0x000fea0003800000 */
.L_x_135:
        /* <DEDUP_REMOVED lines=12> */
.L_x_138:
[----:B------:R-:W-:Y:S05]  /*51a0*/  BSYNC B1 ;  /* 0x0000000000017941 */ /* 0x000fea0003800000 */
.L_x_137:
[----:B-----5:R-:W-:Y:S01]  /*51b0*/  IMAD.U32 R4, R116, 0x10000, RZ ;  /* 0x0001000074047824 */ /* 0x020fe200078e00ff */
[----:B------:R-:W-:Y:S01]  /*51c0*/  ISETP.GT.AND P5, PT, R3, 0x88, P5 ;  /* 0x000000880300780c */ /* 0x000fe20002fa4270 */
        /* <DEDUP_REMOVED lines=8> */
[----:B------:R-:W-:Y:S05]  /*5250*/  @!P5 BRA `(.L_x_140) ;  /* 0x000000000004d947 */ /* 0x000fea0003800000 */
[----:B------:R0:W5:Y:S02]  /*5260*/  LDG.E.LTC128B.U16 R116, desc[UR38][R12.64+0x52] ;  /* 0x000052260c747981 */ /* 0x000164000c1e1520 */
.L_x_140:
[----:B------:R-:W-:Y:S05]  /*5270*/  BSYNC B1 ;  /* 0x0000000000017941 */ /* 0x000fea0003800000 */
.L_x_139:
[----:B0----5:R-:W-:Y:S01]  /*5280*/  IMAD.U32 R4, R116, 0x10000, RZ ;  /* 0x0001000074047824 */ /* 0x021fe200078e00ff */
        /* <DEDUP_REMOVED lines=11> */
.L_x_142:
[----:B------:R-:W-:Y:S05]  /*5340*/  BSYNC B1 ;  /* 0x0000000000017941 */ /* 0x000fea0003800000 */
.L_x_141:
[----:B0----5:R-:W-:Y:S01]  /*5350*/  IMAD.U32 R4, R116, 0x10000, RZ ;  /* 0x0001000074047824 */ /* 0x021fe200078e00ff */
        /* <DEDUP_REMOVED lines=11> */
.L_x_144:
[----:B------:R-:W-:Y:S05]  /*5410*/  BSYNC B1 ;  /* 0x0000000000017941 */ /* 0x000fea0003800000 */
.L_x_143:
        /* <DEDUP_REMOVED lines=12> */
.L_x_146:
[----:B------:R-:W-:Y:S05]  /*54e0*/  BSYNC B1 ;  /* 0x0000000000017941 */ /* 0x000fea0003800000 */
.L_x_145:
        /* <DEDUP_REMOVED lines=12> */
.L_x_148:
[----:B------:R-:W-:Y:S05]  /*55b0*/  BSYNC B1 ;  /* 0x0000000000017941 */ /* 0x000fea0003800000 */
.L_x_147:
        /* <DEDUP_REMOVED lines=12> */
.L_x_150:
[----:B------:R-:W-:Y:S05]  /*5680*/  BSYNC B1 ;  /* 0x0000000000017941 */ /* 0x000fea0003800000 */
.L_x_149:
        /* <DEDUP_REMOVED lines=12> */
.L_x_152:
[----:B------:R-:W-:Y:S05]  /*5750*/  BSYNC B1 ;  /* 0x0000000000017941 */ /* 0x000fea0003800000 */
.L_x_151:
        /* <DEDUP_REMOVED lines=9> */
.L_x_154:
[----:B------:R-:W-:Y:S05]  /*57f0*/  BSYNC B1 ;  /* 0x0000000000017941 */ /* 0x000fea0003800000 */
.L_x_153:
        /* <DEDUP_REMOVED lines=12> */
.L_x_156:
[----:B------:R-:W-:Y:S05]  /*58c0*/  BSYNC B1 ;  /* 0x0000000000017941 */ /* 0x000fea0003800000 */
.L_x_155:
[----:B------:R-:W-:Y:S05]  /*58d0*/  @!P0 BRA `(.L_x_157) ;  /* 0x0000001400848947 */ /* 0x000fea0003800000 */
[----:B-----5:R-:W-:-:S04]  /*58e0*/  IMAD.U32 R116, R116, 0x10000, RZ ;  /* 0x0001000074747824 */ /* 0x020fc800078e00ff */
[----:B------:R-:W-:-:S04]  /*58f0*/  FMUL R116, R116, R91 ;  /* 0x0000005b74747220 */ /* 0x000fc80000400000 */
[----:B------:R-:W-:-:S05]  /*5900*/  FFMA R116, R55, R90, R116 ;  /* 0x0000005a37747223 */ /* 0x000fca0000000074 */
[----:B------:R-:W-:-:S05]  /*5910*/  F2FP.BF16.F32.PACK_AB R116, RZ, R116 ;  /* 0x00000074ff74723e */ /* 0x000fca00000010ff */
[----:B------:R0:W-:Y:S01]  /*5920*/  STG.E.U16 desc[UR38][R10.64+0x72], R116 ;  /* 0x000072740a007986 */ /* 0x0001e2000c101526 */
[----:B------:R-:W-:Y:S05]  /*5930*/  BRA `(.L_x_157) ;  /* 0x00000014006c7947 */ /* 0x000fea0003800000 */
.L_x_34:
[----:B------:R-:W-:Y:S01]  /*5940*/  ULDC.64 UR4, c[0x0][0x5c0] ;  /* 0x0001700000047ab9 */ /* 0x000fe20000000a00 */
[-C--:B------:R-:W-:Y:S01]  /*5950*/  FMUL R56, R56, R90.reuse ;  /* 0x0000005a38387220 */ /* 0x080fe20000400000 */
[----:B------:R-:W-:Y:S01]  /*5960*/  LEA R10, P1, R112, UR4, 0x1 ;  /* 0x00000004700a7c11 */ /* 0x000fe2000f8208ff */
[----:B------:R-:W-:Y:S01]  /*5970*/  IMAD.SHL.U32 R7, R92, 0x2, RZ ;  /* 0x000000025c077824 */ /* 0x000fe200078e00ff */
[----:B------:R-:W-:Y:S01]  /*5980*/  ISETP.GT.AND P3, PT, R4, 0x1, PT ;  /* 0x000000010400780c */ /* 0x000fe20003f64270 */
[----:B------:R-:W-:Y:S01]  /*5990*/  FMUL R57, R57, R90 ;  /* 0x0000005a39397220 */ /* 0x000fe20000400000 */
[----:B------:R-:W-:Y:S01]  /*59a0*/  F2FP.BF16.F32.PACK_AB R56, RZ, R56 ;  /* 0x00000038ff38723e */ /* 0x000fe200000010ff */
[-C--:B------:R-:W-:Y:S01]  /*59b0*/  FMUL R58, R58, R90.reuse ;  /* 0x0000005a3a3a7220 */ /* 0x080fe20000400000 */
[----:B------:R-:W-:Y:S01]  /*59c0*/  LEA.HI.X R11, R112, UR5, R105, 0x1, P1 ;  /* 0x00000005700b7c11 */ /* 0x000fe200088f0c69 */
[-C--:B------:R-:W-:Y:S01]  /*59d0*/  FMUL R59, R59, R90.reuse ;  /* 0x0000005a3b3b7220 */ /* 0x080fe20000400000 */
[----:B------:R-:W-:Y:S01]  /*59e0*/  ISETP.GT.AND P1, PT, R3, RZ, P3 ;  /* 0x000000ff0300720c */ /* 0x000fe20001f24270 */
[----:B------:R-:W-:Y:S01]  /*59f0*/  IMAD.SHL.U32 R23, R93, 0x2, RZ ;  /* 0x000000025d177824 */ /* 0x000fe200078e00ff */
[----:B------:R-:W-:Y:S01]  /*5a00*/  ISETP.GT.AND P2, PT, R3, 0x8, P6 ;  /* 0x000000080300780c */ /* 0x000fe20003744270 */
[----:B------:R-:W-:Y:S01]  /*5a10*/  @P0 STG.E.U16 desc[UR38][R10.64], R56 ;  /* 0x000000380a000986 */ /* 0x000fe2000c101526 */
[----:B------:R-:W-:Y:S01]  /*5a20*/  SHF.L.U64.HI R5, R92, 0x1, R95 ;  /* 0x000000015c057819 */ /* 0x000fe2000001025f */
[----:B------:R-:W-:Y:S01]  /*5a30*/  FMUL R60, R60, R90 ;  /* 0x0000005a3c3c7220 */ /* 0x000fe20000400000 */
[----:B------:R-:W-:Y:S01]  /*5a40*/  IADD3 R8, P0, R7, R10, RZ ;  /* 0x0000000a07087210 */ /* 0x000fe20007f1e0ff */
[-C--:B------:R-:W-:Y:S01]  /*5a50*/  FMUL R61, R61, R90.reuse ;  /* 0x0000005a3d3d7220 */ /* 0x080fe20000400000 */
[----:B------:R-:W-:Y:S01]  /*5a60*/  F2FP.BF16.F32.PACK_AB R57, RZ, R57 ;  /* 0x00000039ff39723e */ /* 0x000fe200000010ff */
[----:B------:R-:W-:Y:S01]  /*5a70*/  FMUL R63, R63, R90 ;  /* 0x0000005a3f3f7220 */ /* 0x000fe20000400000 */
[----:B------:R-:W-:Y:S01]  /*5a80*/  F2FP.BF16.F32.PACK_AB R58, RZ, R58 ;  /* 0x0000003aff3a723e */ /* 0x000fe200000010ff */
[----:B------:R-:W-:Y:S01]  /*5a90*/  IMAD.X R9, R5, 0x1, R11, P0 ;  /* 0x0000000105097824 */ /* 0x000fe200000e060b */
[----:B------:R-:W-:Y:S01]  /*5aa0*/  ISETP.GT.AND P0, PT, R3, 0x8, P3 ;  /* 0x000000080300780c */ /* 0x000fe20001f04270 */
[----:B------:R-:W-:Y:S01]  /*5ab0*/  @P1 STG.E.U16 desc[UR38][R10.64+0x2], R57 ;  /* 0x000002390a001986 */ /* 0x000fe2000c101526 */
[----:B------:R-:W-:Y:S01]  /*5ac0*/  F2FP.BF16.F32.PACK_AB R59, RZ, R59 ;  /* 0x0000003bff3b723e */ /* 0x000fe200000010ff */
[----:B------:R-:W-:Y:S01]  /*5ad0*/  FMUL R62, R62, R90 ;  /* 0x0000005a3e3e7220 */ /* 0x000fe20000400000 */
[----:B------:R-:W-:Y:S01]  /*5ae0*/  SHF.L.U64.HI R13, R93, 0x1, R94 ;  /* 0x000000015d0d7819 */ /* 0x000fe2000001025e */
[----:B------:R-:W-:Y:S01]  /*5af0*/  @P2 STG.E.U16 desc[UR38][R8.64], R58 ;  /* 0x0000003a08002986 */ /* 0x000fe2000c101526 */
[----:B------:R-:W-:Y:S01]  /*5b00*/  IADD3 R6, P1, P2, R23, R10, R7 ;  /* 0x0000000a17067210 */ /* 0x000fe20007a3e007 */
[-C--:B------:R-:W-:Y:S01]  /*5b10*/  FMUL R64, R64, R90.reuse ;  /* 0x0000005a40407220 */ /* 0x080fe20000400000 */
[C---:B------:R-:W-:Y:S01]  /*5b20*/  ISETP.GT.AND P4, PT, R4.reuse, 0x8, PT ;  /* 0x000000080400780c */ /* 0x040fe20003f84270 */
[-C--:B------:R-:W-:Y:S01]  /*5b30*/  FMUL R65, R65, R90.reuse ;  /* 0x0000005a41417220 */ /* 0x080fe20000400000 */
[----:B------:R-:W-:Y:S01]  /*5b40*/  ISETP.GT.AND P3, PT, R4, 0x9, PT ;  /* 0x000000090400780c */ /* 0x000fe20003f64270 */
[-C--:B------:R-:W-:Y:S01]  /*5b50*/  FMUL R66, R66, R90.reuse ;  /* 0x0000005a42427220 */ /* 0x080fe20000400000 */
[----:B------:R-:W-:Y:S01]  /*5b60*/  IADD3.X R7, R13, R11, R5, P1, P2 ;  /* 0x0000000b0d077210 */ /* 0x000fe20000fe4405 */
[----:B------:R-:W-:Y:S01]  /*5b70*/  @P0 STG.E.U16 desc[UR38][R8.64+0x2], R59 ;  /* 0x0000023b08000986 */ /* 0x000fe2000c101526 */
[----:B------:R-:W-:Y:S01]  /*5b80*/  ISETP.GT.AND P1, PT, R3, RZ, P4 ;  /* 0x000000ff0300720c */ /* 0x000fe20002724270 */
[-C--:B------:R-:W-:Y:S01]  /*5b90*/  FMUL R67, R67, R90.reuse ;  /* 0x0000005a43437220 */ /* 0x080fe20000400000 */
[----:B------:R-:W-:Y:S01]  /*5ba0*/  ISETP.GT.AND P0, PT, R3, RZ, P3 ;  /* 0x000000ff0300720c */ /* 0x000fe20001f04270 */
[----:B------:R-:W-:Y:S01]  /*5bb0*/  FMUL R68, R68, R90 ;  /* 0x0000005a44447220 */ /* 0x000fe20000400000 */
[----:B------:R-:W-:Y:S01]  /*5bc0*/  F2FP.BF16.F32.PACK_AB R60, RZ, R60 ;  /* 0x0000003cff3c723e */ /* 0x000fe200000010ff */
[-C--:B------:R-:W-:Y:S01]  /*5bd0*/  FMUL R69, R69, R90.reuse ;  /* 0x0000005a45457220 */ /* 0x080fe20000400000 */
[----:B------:R-:W-:Y:S01]  /*5be0*/  F2FP.BF16.F32.PACK_AB R61, RZ, R61 ;  /* 0x0000003dff3d723e */ /* 0x000fe200000010ff */
[-C--:B------:R-:W-:Y:S01]  /*5bf0*/  FMUL R70, R70, R90.reuse ;  /* 0x0000005a46467220 */ /* 0x080fe20000400000 */
[----:B------:R-:W-:Y:S01]  /*5c00*/  F2FP.BF16.F32.PACK_AB R63, RZ, R63 ;  /* 0x0000003fff3f723e */ /* 0x000fe200000010ff */
[----:B------:R-:W-:Y:S01]  /*5c10*/  FMUL R71, R71, R90 ;  /* 0x0000005a47477220 */ /* 0x000fe20000400000 */
[----:B------:R-:W-:Y:S01]  /*5c20*/  F2FP.BF16.F32.PACK_AB R62, RZ, R62 ;  /* 0x0000003eff3e723e */ /* 0x000fe200000010ff */
[----:B------:R-:W-:Y:S01]  /*5c30*/  FMUL R72, R72, R90 ;  /* 0x0000005a48487220 */ /* 0x000fe20000400000 */
[----:B------:R-:W-:Y:S01]  /*5c40*/  F2FP.BF16.F32.PACK_AB R64, RZ, R64 ;  /* 0x00000040ff40723e */ /* 0x000fe200000010ff */
[----:B------:R-:W-:Y:S01]  /*5c50*/  @P1 STG.E.U16 desc[UR38][R10.64+0x10], R60 ;  /* 0x0000103c0a001986 */ /* 0x000fe2000c101526 */
[----:B------:R-:W-:Y:S01]  /*5c60*/  ISETP.GT.AND P1, PT, R3, 0x8, P4 ;  /* 0x000000080300780c */ /* 0x000fe20002724270 */
[-C--:B------:R-:W-:Y:S01]  /*5c70*/  FMUL R73, R73, R90.reuse ;  /* 0x0000005a49497220 */ /* 0x080fe20000400000 */
[----:B------:R-:W-:Y:S01]  /*5c80*/  ISETP.GT.AND P2, PT, R4, 0x11, PT ;  /* 0x000000110400780c */ /* 0x000fe20003f44270 */
[----:B------:R-:W-:Y:S01]  /*5c90*/  @P0 STG.E.U16 desc[UR38][R10.64+0x12], R61 ;  /* 0x0000123d0a000986 */ /* 0x000fe2000c101526 */
[----:B------:R-:W-:Y:S01]  /*5ca0*/  ISETP.GT.AND P0, PT, R3, 0x8, P3 ;  /* 0x000000080300780c */ /* 0x000fe20001f04270 */
[-C--:B------:R-:W-:Y:S01]  /*5cb0*/  FMUL R74, R74, R90.reuse ;  /* 0x0000005a4a4a7220 */ /* 0x080fe20000400000 */
[----:B------:R-:W-:Y:S01]  /*5cc0*/  ISETP.GT.AND P3, PT, R4, 0x10, PT ;  /* 0x000000100400780c */ /* 0x000fe20003f64270 */
[-C--:B------:R-:W-:Y:S01]  /*5cd0*/  FMUL R75, R75, R90.reuse ;  /* 0x0000005a4b4b7220 */ /* 0x080fe20000400000 */
[----:B------:R-:W-:Y:S01]  /*5ce0*/  F2FP.BF16.F32.PACK_AB R65, RZ, R65 ;  /* 0x00000041ff41723e */ /* 0x000fe200000010ff */
[----:B------:R-:W-:Y:S01]  /*5cf0*/  FMUL R76, R76, R90 ;  /* 0x0000005a4c4c7220 */ /* 0x000fe20000400000 */
[----:B------:R-:W-:Y:S01]  /*5d00*/  F2FP.BF16.F32.PACK_AB R66, RZ, R66 ;  /* 0x00000042ff42723e */ /* 0x000fe200000010ff */
[----:B------:R-:W-:Y:S01]  /*5d10*/  FMUL R77, R77, R90 ;  /* 0x0000005a4d4d7220 */ /* 0x000fe20000400000 */
[----:B------:R-:W-:Y:S01]  /*5d20*/  F2FP.BF16.F32.PACK_AB R67, RZ, R67 ;  /* 0x00000043ff43723e */ /* 0x000fe200000010ff */
[----:B------:R-:W-:Y:S01]  /*5d30*/  @P1 STG.E.U16 desc[UR38][R8.64+0x10], R62 ;  /* 0x0000103e08001986 */ /* 0x000fe2000c101526 */
[----:B------:R-:W-:Y:S01]  /*5d40*/  F2FP.BF16.F32.PACK_AB R68, RZ, R68 ;  /* 0x00000044ff44723e */ /* 0x000fe200000010ff */
[-C--:B------:R-:W-:Y:S01]  /*5d50*/  FMUL R78, R78, R90.reuse ;  /* 0x0000005a4e4e7220 */ /* 0x080fe20000400000 */
[----:B------:R-:W-:Y:S01]  /*5d60*/  ISETP.GT.AND P1, PT, R4, 0x19, PT ;  /* 0x000000190400780c */ /* 0x000fe20003f24270 */
[----:B------:R-:W-:Y:S01]  /*5d70*/  @P0 STG.E.U16 desc[UR38][R8.64+0x12], R63 ;  /* 0x0000123f08000986 */ /* 0x000fe2000c101526 */
[----:B------:R-:W-:Y:S01]  /*5d80*/  ISETP.GT.AND P0, PT, R3, RZ, P3 ;  /* 0x000000ff0300720c */ /* 0x000fe20001f04270 */
[-C--:B------:R-:W-:Y:S01]  /*5d90*/  FMUL R79, R79, R90.reuse ;  /* 0x0000005a4f4f7220 */ /* 0x080fe20000400000 */
[----:B------:R-:W-:Y:S01]  /*5da0*/  F2FP.BF16.F32.PACK_AB R69, RZ, R69 ;  /* 0x00000045ff45723e */ /* 0x000fe200000010ff */
[----:B------:R-:W-:Y:S01]  /*5db0*/  FMUL R80, R80, R90 ;  /* 0x0000005a50507220 */ /* 0x000fe20000400000 */
[----:B------:R-:W-:Y:S01]  /*5dc0*/  F2FP.BF16.F32.PACK_AB R70, RZ, R70 ;  /* 0x00000046ff46723e */ /* 0x000fe200000010ff */
        /* <DEDUP_REMOVED lines=8> */
[----:B------:R-:W-:Y:S01]  /*5e50*/  @P0 STG.E.U16 desc[UR38][R10.64+0x20], R64 ;  /* 0x000020400a000986 */ /* 0x000fe2000c101526 */
[----:B------:R-:W-:Y:S01]  /*5e60*/  ISETP.GT.AND P0, PT, R3, RZ, P2 ;  /* 0x000000ff0300720c */ /* 0x000fe20001704270 */
[-C--:B------:R-:W-:Y:S01]  /*5e70*/  FMUL R85, R85, R90.reuse ;  /* 0x0000005a55557220 */ /* 0x080fe20000400000 */
[----:B------:R-:W-:Y:S01]  /*5e80*/  F2FP.BF16.F32.PACK_AB R75, RZ, R75 ;  /* 0x0000004bff4b723e */ /* 0x000fe200000010ff */
[-C--:B------:R-:W-:Y:S01]  /*5e90*/  FMUL R86, R86, R90.reuse ;  /* 0x0000005a56567220 */ /* 0x080fe20000400000 */
[----:B------:R-:W-:Y:S01]  /*5ea0*/  ISETP.GT.AND P5, PT, R4, 0x28, PT ;  /* 0x000000280400780c */ /* 0x000fe20003fa4270 */
[----:B------:R-:W-:Y:S01]  /*5eb0*/  FMUL R87, R87, R90 ;  /* 0x0000005a57577220 */ /* 0x000fe20000400000 */
[----:B------:R-:W-:Y:S01]  /*5ec0*/  F2FP.BF16.F32.PACK_AB R76, RZ, R76 ;  /* 0x0000004cff4c723e */ /* 0x000fe200000010ff */
[-C--:B------:R-:W-:Y:S01]  /*5ed0*/  FMUL R24, R24, R90.reuse ;  /* 0x0000005a18187220 */ /* 0x080fe20000400000 */
[----:B------:R-:W-:Y:S01]  /*5ee0*/  ISETP.GT.AND P4, PT, R4, 0x29, PT ;  /* 0x000000290400780c */ /* 0x000fe20003f84270 */
[-C--:B------:R-:W-:Y:S01]  /*5ef0*/  FMUL R25, R25, R90.reuse ;  /* 0x0000005a19197220 */ /* 0x080fe20000400000 */
[----:B------:R-:W-:Y:S01]  /*5f00*/  F2FP.BF16.F32.PACK_AB R77, RZ, R77 ;  /* 0x0000004dff4d723e */ /* 0x000fe200000010ff */
[----:B------:R-:W-:Y:S01]  /*5f10*/  FMUL R26, R26, R90 ;  /* 0x0000005a1a1a7220 */ /* 0x000fe20000400000 */
[----:B------:R-:W-:Y:S01]  /*5f20*/  F2FP.BF16.F32.PACK_AB R78, RZ, R78 ;  /* 0x0000004eff4e723e */ /* 0x000fe200000010ff */
[----:B------:R-:W-:Y:S01]  /*5f30*/  @P0 STG.E.U16 desc[UR38][R10.64+0x22], R65 ;  /* 0x000022410a000986 */ /* 0x000fe2000c101526 */
[----:B------:R-:W-:Y:S01]  /*5f40*/  ISETP.GT.AND P0, PT, R3, 0x8, P3 ;  /* 0x000000080300780c */ /* 0x000fe20001f04270 */
[-C--:B------:R-:W-:Y:S01]  /*5f50*/  FMUL R27, R27, R90.reuse ;  /* 0x0000005a1b1b7220 */ /* 0x080fe20000400000 */
[----:B------:R-:W-:Y:S01]  /*5f60*/  F2FP.BF16.F32.PACK_AB R79, RZ, R79 ;  /* 0x0000004fff4f723e */ /* 0x000fe200000010ff */
[-C--:B------:R-:W-:Y:S01]  /*5f70*/  FMUL R28, R28, R90.reuse ;  /* 0x0000005a1c1c7220 */ /* 0x080fe20000400000 */
[----:B------:R-:W-:Y:S01]  /*5f80*/  ISETP.GT.AND P3, PT, R4, 0x30, PT ;  /* 0x000000300400780c */ /* 0x000fe20003f64270 */
        /* <DEDUP_REMOVED lines=8> */
[----:B------:R-:W-:Y:S01]  /*6010*/  @P0 STG.E.U16 desc[UR38][R8.64+0x20], R66 ;  /* 0x0000204208000986 */ /* 0x000fe2000c101526 */
[----:B------:R-:W-:Y:S01]  /*6020*/  ISETP.GT.AND P0, PT, R3, 0x8, P2 ;  /* 0x000000080300780c */ /* 0x000fe20001704270 */
[-C--:B------:R-:W-:Y:S01]  /*6030*/  FMUL R33, R33, R90.reuse ;  /* 0x0000005a21217220 */ /* 0x080fe20000400000 */
[----:B------:R-:W-:Y:S01]  /*6040*/  ISETP.GT.AND P2, PT, R4, 0x18, PT ;  /* 0x000000180400780c */ /* 0x000fe20003f44270 */
[----:B------:R-:W-:Y:S01]  /*6050*/  FMUL R34, R34, R90 ;  /* 0x0000005a22227220 */ /* 0x000fe20000400000 */
[----:B------:R-:W-:Y:S01]  /*6060*/  F2FP.BF16.F32.PACK_AB R84, RZ, R84 ;  /* 0x00000054ff54723e */ /* 0x000fe200000010ff */
[-C--:B------:R-:W-:Y:S01]  /*6070*/  FMUL R35, R35, R90.reuse ;  /* 0x0000005a23237220 */ /* 0x080fe20000400000 */
[----:B------:R-:W-:Y:S01]  /*6080*/  P2R R5, PR, RZ, 0x20 ;  /* 0x00000020ff057803 */ /* 0x000fe20000000000 */
[-C--:B------:R-:W-:Y:S01]  /*6090*/  FMUL R36, R36, R90.reuse ;  /* 0x0000005a24247220 */ /* 0x080fe20000400000 */
[----:B------:R-:W-:Y:S01]  /*60a0*/  F2FP.BF16.F32.PACK_AB R85, RZ, R85 ;  /* 0x00000055ff55723e */ /* 0x000fe200000010ff */
[----:B------:R-:W-:Y:S01]  /*60b0*/  FMUL R37, R37, R90 ;  /* 0x0000005a25257220 */ /* 0x000fe20000400000 */
[----:B------:R-:W-:Y:S01]  /*60c0*/  F2FP.BF16.F32.PACK_AB R86, RZ, R86 ;  /* 0x00000056ff56723e */ /* 0x000fe200000010ff */
[-C--:B------:R-:W-:Y:S01]  /*60d0*/  FMUL R38, R38, R90.reuse ;  /* 0x0000005a26267220 */ /* 0x080fe20000400000 */
[----:B------:R-:W-:Y:S01]  /*60e0*/  F2FP.BF16.F32.PACK_AB R87, RZ, R87 ;  /* 0x00000057ff57723e */ /* 0x000fe200000010ff */
[----:B------:R-:W-:Y:S01]  /*60f0*/  @P0 STG.E.U16 desc[UR38][R8.64+0x22], R67 ;  /* 0x0000224308000986 */ /* 0x000fe2000c101526 */
[----:B------:R-:W-:Y:S01]  /*6100*/  ISETP.GT.AND P0, PT, R3, RZ, P2 ;  /* 0x000000ff0300720c */ /* 0x000fe20001704270 */
        /* <DEDUP_REMOVED lines=36> */
[----:B------:R-:W-:Y:S01]  /*6350*/  FMUL R55, R55, R90 ;  /* 0x0000005a37377220 */ /* 0x000fe20000400000 */
[----:B------:R-:W-:-:S02]  /*6360*/  F2FP.BF16.F32.PACK_AB R39, RZ, R39 ;  /* 0x00000027ff27723e */ /* 0x000fc400000010ff */
[----:B------:R-:W-:Y:S01]  /*6370*/  F2FP.BF16.F32.PACK_AB R40, RZ, R40 ;  /* 0x00000028ff28723e */ /* 0x000fe200000010ff */
[----:B------:R-:W-:Y:S01]  /*6380*/  @P0 STG.E.U16 desc[UR38][R8.64+0x30], R70 ;  /* 0x0000304608000986 */ /* 0x000fe2000c101526 */
[----:B------:R-:W-:Y:S02]  /*6390*/  ISETP.GT.AND P0, PT, R3, 0x8, P1 ;  /* 0x000000080300780c */ /* 0x000fe40000f04270 */
[----:B------:R-:W-:Y:S02]  /*63a0*/  ISETP.GT.AND P1, PT, R4, 0x21, PT ;  /* 0x000000210400780c */ /* 0x000fe40003f24270 */
[----:B------:R-:W-:Y:S02]  /*63b0*/  F2FP.BF16.F32.PACK_AB R41, RZ, R41 ;  /* 0x00000029ff29723e */ /* 0x000fe400000010ff */
[----:B------:R-:W-:Y:S02]  /*63c0*/  F2FP.BF16.F32.PACK_AB R42, RZ, R42 ;  /* 0x0000002aff2a723e */ /* 0x000fe400000010ff */
[----:B------:R-:W-:-:S02]  /*63d0*/  F2FP.BF16.F32.PACK_AB R43, RZ, R43 ;  /* 0x0000002bff2b723e */ /* 0x000fc400000010ff */
[----:B------:R-:W-:Y:S02]  /*63e0*/  F2FP.BF16.F32.PACK_AB R44, RZ, R44 ;  /* 0x0000002cff2c723e */ /* 0x000fe400000010ff */
[----:B------:R-:W-:Y:S01]  /*63f0*/  F2FP.BF16.F32.PACK_AB R45, RZ, R45 ;  /* 0x0000002dff2d723e */ /* 0x000fe200000010ff */
[----:B------:R-:W-:Y:S01]  /*6400*/  @P0 STG.E.U16 desc[UR38][R8.64+0x32], R71 ;  /* 0x0000324708000986 */ /* 0x000fe2000c101526 */
[----:B------:R-:W-:Y:S02]  /*6410*/  ISETP.GT.AND P0, PT, R3, RZ, P2 ;  /* 0x000000ff0300720c */ /* 0x000fe40001704270 */
[----:B------:R-:W-:Y:S02]  /*6420*/  F2FP.BF16.F32.PACK_AB R46, RZ, R46 ;  /* 0x0000002eff2e723e */ /* 0x000fe400000010ff */
[----:B------:R-:W-:Y:S02]  /*6430*/  F2FP.BF16.F32.PACK_AB R47, RZ, R47 ;  /* 0x0000002fff2f723e */ /* 0x000fe400000010ff */
[----:B------:R-:W-:-:S02]  /*6440*/  F2FP.BF16.F32.PACK_AB R48, RZ, R48 ;  /* 0x00000030ff30723e */ /* 0x000fc400000010ff */
[----:B------:R-:W-:Y:S02]  /*6450*/  F2FP.BF16.F32.PACK_AB R49, RZ, R49 ;  /* 0x00000031ff31723e */ /* 0x000fe400000010ff */
[----:B------:R-:W-:Y:S02]  /*6460*/  F2FP.BF16.F32.PACK_AB R50, RZ, R50 ;  /* 0x00000032ff32723e */ /* 0x000fe400000010ff */
[----:B------:R-:W-:Y:S01]  /*6470*/  F2FP.BF16.F32.PACK_AB R51, RZ, R51 ;  /* 0x00000033ff33723e */ /* 0x000fe200000010ff */
[----:B------:R-:W-:Y:S01]  /*6480*/  @P0 STG.E.U16 desc[UR38][R10.64+0x40], R72 ;  /* 0x000040480a000986 */ /* 0x000fe2000c101526 */
[----:B------:R-:W-:Y:S02]  /*6490*/  ISETP.GT.AND P0, PT, R3, RZ, P1 ;  /* 0x000000ff0300720c */ /* 0x000fe40000f04270 */
[----:B------:R-:W-:Y:S02]  /*64a0*/  F2FP.BF16.F32.PACK_AB R52, RZ, R52 ;  /* 0x00000034ff34723e */ /* 0x000fe400000010ff */
[----:B------:R-:W-:-:S02]  /*64b0*/  F2FP.BF16.F32.PACK_AB R53, RZ, R53 ;  /* 0x00000035ff35723e */ /* 0x000fc400000010ff */
[----:B------:R-:W-:Y:S02]  /*64c0*/  F2FP.BF16.F32.PACK_AB R54, RZ, R54 ;  /* 0x00000036ff36723e */ /* 0x000fe400000010ff */
[----:B------:R-:W-:-:S05]  /*64d0*/  F2FP.BF16.F32.PACK_AB R55, RZ, R55 ;  /* 0x00000037ff37723e */ /* 0x000fca00000010ff */
[----:B------:R-:W-:Y:S01]  /*64e0*/  @P0 STG.E.U16 desc[UR38][R10.64+0x42], R73 ;  /* 0x000042490a000986 */ /* 0x000fe2000c101526 */
[----:B------:R-:W-:Y:S02]  /*64f0*/  ISETP.GT.AND P0, PT, R3, 0x8, P2 ;  /* 0x000000080300780c */ /* 0x000fe40001704270 */
[----:B------:R-:W-:-:S11]  /*6500*/  ISETP.GT.AND P2, PT, R4, 0x38, PT ;  /* 0x000000380400780c */ /* 0x000fd60003f44270 */
[----:B------:R-:W-:Y:S01]  /*6510*/  @P0 STG.E.U16 desc[UR38][R8.64+0x40], R74 ;  /* 0x0000404a08000986 */ /* 0x000fe2000c101526 */
[----:B------:R-:W-:-:S13]  /*6520*/  ISETP.GT.AND P0, PT, R3, 0x8, P1 ;  /* 0x000000080300780c */ /* 0x000fda0000f04270 */
[----:B------:R-:W-:Y:S01]  /*6530*/  @P0 STG.E.U16 desc[UR38][R8.64+0x42], R75 ;  /* 0x0000424b08000986 */ /* 0x000fe2000c101526 */
[----:B------:R-:W-:-:S13]  /*6540*/  ISETP.GT.AND P0, PT, R3, RZ, P5 ;  /* 0x000000ff0300720c */ /* 0x000fda0002f04270 */
[----:B------:R-:W-:Y:S01]  /*6550*/  @P0 STG.E.U16 desc[UR38][R10.64+0x50], R76 ;  /* 0x0000504c0a000986 */ /* 0x000fe2000c101526 */
[----:B------:R-:W-:-:S13]  /*6560*/  ISETP.GT.AND P0, PT, R3, RZ, P4 ;  /* 0x000000ff0300720c */ /* 0x000fda0002704270 */
[----:B------:R-:W-:Y:S01]  /*6570*/  @P0 STG.E.U16 desc[UR38][R10.64+0x52], R77 ;  /* 0x0000524d0a000986 */ /* 0x000fe2000c101526 */
[----:B------:R-:W-:-:S13]  /*6580*/  ISETP.GT.AND P0, PT, R3, 0x8, P5 ;  /* 0x000000080300780c */ /* 0x000fda0002f04270 */
[----:B------:R-:W-:Y:S01]  /*6590*/  @P0 STG.E.U16 desc[UR38][R8.64+0x50], R78 ;  /* 0x0000504e08000986 */ /* 0x000fe2000c101526 */
[----:B------:R-:W-:-:S13]  /*65a0*/  ISETP.GT.AND P0, PT, R3, 0x8, P4 ;  /* 0x000000080300780c */ /* 0x000fda0002704270 */
[----:B------:R-:W-:Y:S01]  /*65b0*/  @P0 STG.E.U16 desc[UR38][R8.64+0x52], R79 ;  /* 0x0000524f08000986 */ /* 0x000fe2000c101526 */
[----:B------:R-:W-:-:S13]  /*65c0*/  ISETP.GT.AND P0, PT, R3, RZ, P3 ;  /* 0x000000ff0300720c */ /* 0x000fda0001f04270 */
[----:B------:R-:W-:Y:S01]  /*65d0*/  @P0 STG.E.U16 desc[UR38][R10.64+0x60], R80 ;  /* 0x000060500a000986 */ /* 0x000fe2000c101526 */
[----:B------:R-:W-:-:S04]  /*65e0*/  ISETP.GT.AND P0, PT, R4, 0x31, PT ;  /* 0x000000310400780c */ /* 0x000fc80003f04270 */
[----:B------:R-:W-:-:S13]  /*65f0*/  ISETP.GT.AND P1, PT, R3, RZ, P0 ;  /* 0x000000ff0300720c */ /* 0x000fda0000724270 */
[----:B------:R-:W-:Y:S01]  /*6600*/  @P1 STG.E.U16 desc[UR38][R10.64+0x62], R81 ;  /* 0x000062510a001986 */ /* 0x000fe2000c101526 */
[----:B------:R-:W-:-:S13]  /*6610*/  ISETP.GT.AND P1, PT, R3, 0x8, P3 ;  /* 0x000000080300780c */ /* 0x000fda0001f24270 */
[----:B------:R-:W-:Y:S01]  /*6620*/  @P1 STG.E.U16 desc[UR38][R8.64+0x60], R82 ;  /* 0x0000605208001986 */ /* 0x000fe2000c101526 */
[----:B------:R-:W-:-:S13]  /*6630*/  ISETP.GT.AND P1, PT, R3, 0x8, P0 ;  /* 0x000000080300780c */ /* 0x000fda0000724270 */
[----:B------:R-:W-:Y:S01]  /*6640*/  @P1 STG.E.U16 desc[UR38][R8.64+0x62], R83 ;  /* 0x0000625308001986 */ /* 0x000fe2000c101526 */
[----:B------:R-:W-:-:S05]  /*6650*/  IADD3 R14, P1, R23, R8, RZ ;  /* 0x00000008170e7210 */ /* 0x000fca0007f3e0ff */
[----:B------:R-:W-:Y:S01]  /*6660*/  IMAD.X R15, R13, 0x1, R9, P1 ;  /* 0x000000010d0f7824 */ /* 0x000fe200008e0609 */
[----:B------:R-:W-:-:S13]  /*6670*/  ISETP.GT.AND P1, PT, R3, RZ, P2 ;  /* 0x000000ff0300720c */ /* 0x000fda0001724270 */
[----:B------:R-:W-:Y:S01]  /*6680*/  @P1 STG.E.U16 desc[UR38][R10.64+0x70], R84 ;  /* 0x000070540a001986 */ /* 0x000fe2000c101526 */
[----:B------:R-:W-:-:S05]  /*6690*/  IADD3 R20, P1, R23, R8, RZ ;  /* 0x0000000817147210 */ /* 0x000fca0007f3e0ff */
[----:B------:R-:W-:Y:S01]  /*66a0*/  IMAD.X R21, R13, 0x1, R9, P1 ;  /* 0x000000010d157824 */ /* 0x000fe200008e0609 */
[----:B------:R-:W-:-:S05]  /*66b0*/  IADD3 R12, P1, R23, R10, RZ ;  /* 0x0000000a170c7210 */ /* 0x000fca0007f3e0ff */
[----:B------:R-:W-:Y:S01]  /*66c0*/  IMAD.X R13, R13, 0x1, R11, P1 ;  /* 0x000000010d0d7824 */ /* 0x000fe200008e060b */
[----:B------:R-:W-:-:S04]  /*66d0*/  ISETP.GT.AND P1, PT, R4, 0x39, PT ;  /* 0x000000390400780c */ /* 0x000fc80003f24270 */
[----:B------:R-:W-:-:S13]  /*66e0*/  ISETP.GT.AND P5, PT, R3, RZ, P1 ;  /* 0x000000ff0300720c */ /* 0x000fda0000fa4270 */
[----:B------:R-:W-:Y:S01]  /*66f0*/  @P5 STG.E.U16 desc[UR38][R10.64+0x72], R85 ;  /* 0x000072550a005986 */ /* 0x000fe2000c101526 */
[----:B------:R-:W-:-:S13]  /*6700*/  ISETP.GT.AND P5, PT, R3, 0x8, P2 ;  /* 0x000000080300780c */ /* 0x000fda00017a4270 */
[----:B------:R-:W-:Y:S01]  /*6710*/  @P5 STG.E.U16 desc[UR38][R8.64+0x70], R86 ;  /* 0x0000705608005986 */ /* 0x000fe2000c101526 */
[----:B------:R-:W-:-:S13]  /*6720*/  ISETP.GT.AND P5, PT, R3, 0x8, P1 ;  /* 0x000000080300780c */ /* 0x000fda0000fa4270 */
[----:B------:R0:W-:Y:S01]  /*6730*/  @P5 STG.E.U16 desc[UR38][R8.64+0x72], R87 ;  /* 0x0000725708005986 */ /* 0x0001e2000c101526 */
[C---:B------:R-:W-:Y:S02]  /*6740*/  ISETP.GT.AND P5, PT, R3.reuse, 0x80, P6 ;  /* 0x000000800300780c */ /* 0x040fe400037a4270 */
[----:B------:R-:W-:-:S11]  /*6750*/  ISETP.GT.AND P6, PT, R3, 0x88, P6 ;  /* 0x000000880300780c */ /* 0x000fd600037c4270 */
[----:B------:R-:W-:Y:S01]  /*6760*/  @P5 STG.E.U16 desc[UR38][R12.64], R24 ;  /* 0x000000180c005986 */ /* 0x000fe2000c101526 */
[----:B------:R-:W-:-:S04]  /*6770*/  ISETP.GT.AND P5, PT, R4, 0x1, PT ;  /* 0x000000010400780c */ /* 0x000fc80003fa4270 */
[----:B------:R-:W-:-:S13]  /*6780*/  ISETP.GT.AND P5, PT, R3, 0x80, P5 ;  /* 0x000000800300780c */ /* 0x000fda0002fa4270 */
[----:B0-----:R-:W-:Y:S02]  /*6790*/  @P5 IMAD.MOV.U32 R8, RZ, RZ, R12 ;  /* 0x000000ffff085224 */ /* 0x001fe400078e000c */
[----:B------:R-:W-:-:S05]  /*67a0*/  @P5 IMAD.MOV.U32 R9, RZ, RZ, R13 ;  /* 0x000000ffff095224 */ /* 0x000fca00078e000d */
[----:B------:R0:W-:Y:S01]  /*67b0*/  @P5 STG.E.U16 desc[UR38][R8.64+0x2], R25 ;  /* 0x0000021908005986 */ /* 0x0001e2000c101526 */
[----:B------:R-:W-:-:S03]  /*67c0*/  ISETP.NE.AND P5, PT, R5, RZ, PT ;  /* 0x000000ff0500720c */ /* 0x000fc60003fa5270 */
[----:B------:R-:W-:Y:S01]  /*67d0*/  @P6 STG.E.U16 desc[UR38][R14.64], R26 ;  /* 0x0000001a0e006986 */ /* 0x000fe2000c101526 */
[----:B------:R-:W-:-:S04]  /*67e0*/  ISETP.GT.AND P6, PT, R4, 0x1, PT ;  /* 0x000000010400780c */ /* 0x000fc80003fc4270 */
[----:B------:R-:W-:-:S13]  /*67f0*/  ISETP.GT.AND P6, PT, R3, 0x88, P6 ;  /* 0x000000880300780c */ /* 0x000fda00037c4270 */
[----:B------:R-:W-:Y:S01]  /*6800*/  @P6 STG.E.U16 desc[UR38][R20.64+0x2], R27 ;  /* 0x0000021b14006986 */ /* 0x000fe2000c101526 */
[----:B------:R-:W-:-:S04]  /*6810*/  ISETP.GT.AND P6, PT, R4, 0x8, PT ;  /* 0x000000080400780c */ /* 0x000fc80003fc4270 */
[----:B------:R-:W-:-:S13]  /*6820*/  ISETP.GT.AND P6, PT, R3, 0x80, P6 ;  /* 0x000000800300780c */ /* 0x000fda00037c4270 */
[----:B0-----:R-:W-:Y:S02]  /*6830*/  @P6 IMAD.MOV.U32 R8, RZ, RZ, R12 ;  /* 0x000000ffff086224 */ /* 0x001fe400078e000c */
[----:B------:R-:W-:-:S05]  /*6840*/  @P6 IMAD.MOV.U32 R9, RZ, RZ, R13 ;  /* 0x000000ffff096224 */ /* 0x000fca00078e000d */
[----:B------:R0:W-:Y:S01]  /*6850*/  @P6 STG.E.U16 desc[UR38][R8.64+0x10], R28 ;  /* 0x0000101c08006986 */ /* 0x0001e2000c101526 */
[----:B------:R-:W-:-:S04]  /*6860*/  ISETP.GT.AND P6, PT, R4, 0x9, PT ;  /* 0x000000090400780c */ /* 0x000fc80003fc4270 */
[----:B------:R-:W-:-:S13]  /*6870*/  ISETP.GT.AND P6, PT, R3, 0x80, P6 ;  /* 0x000000800300780c */ /* 0x000fda00037c4270 */
[----:B0-----:R-:W-:Y:S02]  /*6880*/  @P6 IMAD.MOV.U32 R8, RZ, RZ, R12 ;  /* 0x000000ffff086224 */ /* 0x001fe400078e000c */
[----:B------:R-:W-:-:S05]  /*6890*/  @P6 IMAD.MOV.U32 R9, RZ, RZ, R13 ;  /* 0x000000ffff096224 */ /* 0x000fca00078e000d */
[----:B------:R0:W-:Y:S01]  /*68a0*/  @P6 STG.E.U16 desc[UR38][R8.64+0x12], R29 ;  /* 0x0000121d08006986 */ /* 0x0001e2000c101526 */
[----:B------:R-:W-:-:S04]  /*68b0*/  ISETP.GT.AND P6, PT, R4, 0x8, PT ;  /* 0x000000080400780c */ /* 0x000fc80003fc4270 */
[----:B------:R-:W-:-:S13]  /*68c0*/  ISETP.GT.AND P6, PT, R3, 0x88, P6 ;  /* 0x000000880300780c */ /* 0x000fda00037c4270 */
        /* <DEDUP_REMOVED lines=45> */
[----:B------:R-:W-:Y:S01]  /*6ba0*/  @P6 STG.E.U16 desc[UR38][R8.64+0x42], R41 ;  /* 0x0000422908006986 */ /* 0x000fe2000c101526 */
[----:B------:R-:W-:-:S04]  /*6bb0*/  ISETP.GT.AND P6, PT, R4, 0x20, PT ;  /* 0x000000200400780c */ /* 0x000fc80003fc4270 */
[----:B------:R-:W-:-:S13]  /*6bc0*/  ISETP.GT.AND P6, PT, R3, 0x88, P6 ;  /* 0x000000880300780c */ /* 0x000fda00037c4270 */
[----:B------:R-:W-:Y:S01]  /*6bd0*/  @P6 STG.E.U16 desc[UR38][R6.64+0x40], R42 ;  /* 0x0000402a06006986 */ /* 0x000fe2000c101526 */
[----:B------:R-:W-:-:S04]  /*6be0*/  ISETP.GT.AND P6, PT, R4, 0x21, PT ;  /* 0x000000210400780c */ /* 0x000fc80003fc4270 */
[----:B------:R-:W-:-:S13]  /*6bf0*/  ISETP.GT.AND P6, PT, R3, 0x88, P6 ;  /* 0x000000880300780c */ /* 0x000fda00037c4270 */
[----:B------:R-:W-:Y:S02]  /*6c00*/  @P6 IMAD.MOV.U32 R4, RZ, RZ, R6 ;  /* 0x000000ffff046224 */ /* 0x000fe400078e0006 */
[----:B------:R-:W-:-:S05]  /*6c10*/  @P6 IMAD.MOV.U32 R5, RZ, RZ, R7 ;  /* 0x000000ffff056224 */ /* 0x000fca00078e0007 */
[----:B------:R0:W-:Y:S01]  /*6c20*/  @P6 STG.E.U16 desc[UR38][R4.64+0x42], R43 ;  /* 0x0000422b04006986 */ /* 0x0001e2000c101526 */
[C---:B------:R-:W-:Y:S02]  /*6c30*/  ISETP.GT.AND P6, PT, R3.reuse, 0x80, P5 ;  /* 0x000000800300780c */ /* 0x040fe40002fc4270 */
[----:B------:R-:W-:-:S11]  /*6c40*/  ISETP.GT.AND P5, PT, R3, 0x88, P5 ;  /* 0x000000880300780c */ /* 0x000fd60002fa4270 */
[----:B0-----:R-:W-:Y:S02]  /*6c50*/  @P6 IMAD.MOV.U32 R4, RZ, RZ, R12 ;  /* 0x000000ffff046224 */ /* 0x001fe400078e000c */
[----:B------:R-:W-:-:S05]  /*6c60*/  @P6 IMAD.MOV.U32 R5, RZ, RZ, R13 ;  /* 0x000000ffff056224 */ /* 0x000fca00078e000d */
[----:B------:R0:W-:Y:S01]  /*6c70*/  @P6 STG.E.U16 desc[UR38][R4.64+0x50], R44 ;  /* 0x0000502c04006986 */ /* 0x0001e2000c101526 */
[C---:B------:R-:W-:Y:S02]  /*6c80*/  ISETP.GT.AND P6, PT, R3.reuse, 0x80, P4 ;  /* 0x000000800300780c */ /* 0x040fe400027c4270 */
[----:B------:R-:W-:-:S11]  /*6c90*/  ISETP.GT.AND P4, PT, R3, 0x88, P4 ;  /* 0x000000880300780c */ /* 0x000fd60002784270 */
[----:B0-----:R-:W-:Y:S02]  /*6ca0*/  @P6 IMAD.MOV.U32 R4, RZ, RZ, R12 ;  /* 0x000000ffff046224 */ /* 0x001fe400078e000c */
[----:B------:R-:W-:-:S05]  /*6cb0*/  @P6 IMAD.MOV.U32 R5, RZ, RZ, R13 ;  /* 0x000000ffff056224 */ /* 0x000fca00078e000d */
[----:B------:R0:W-:Y:S02]  /*6cc0*/  @P6 STG.E.U16 desc[UR38][R4.64+0x52], R45 ;  /* 0x0000522d04006986 */ /* 0x0001e4000c101526 */
[----:B0-----:R-:W-:Y:S02]  /*6cd0*/  @P5 IMAD.MOV.U32 R4, RZ, RZ, R6 ;  /* 0x000000ffff045224 */ /* 0x001fe400078e0006 */
[----:B------:R-:W-:-:S05]  /*6ce0*/  @P5 IMAD.MOV.U32 R5, RZ, RZ, R7 ;  /* 0x000000ffff055224 */ /* 0x000fca00078e0007 */
[----:B------:R0:W-:Y:S01]  /*6cf0*/  @P5 STG.E.U16 desc[UR38][R4.64+0x50], R46 ;  /* 0x0000502e04005986 */ /* 0x0001e2000c101526 */
[C---:B------:R-:W-:Y:S02]  /*6d00*/  ISETP.GT.AND P5, PT, R3.reuse, 0x80, P3 ;  /* 0x000000800300780c */ /* 0x040fe40001fa4270 */
[----:B------:R-:W-:Y:S01]  /*6d10*/  ISETP.GT.AND P3, PT, R3, 0x88, P3 ;  /* 0x000000880300780c */ /* 0x000fe20001f64270 */
        /* <DEDUP_REMOVED lines=17> */
[----:B------:R0:W-:Y:S02]  /*6e30*/  @P3 STG.E.U16 desc[UR38][R4.64+0x60], R50 ;  /* 0x0000603204003986 */ /* 0x0001e4000c101526 */
[----:B0-----:R-:W-:Y:S02]  /*6e40*/  @P0 IMAD.MOV.U32 R4, RZ, RZ, R6 ;  /* 0x000000ffff040224 */ /* 0x001fe400078e0006 */
[----:B------:R-:W-:-:S05]  /*6e50*/  @P0 IMAD.MOV.U32 R5, RZ, RZ, R7 ;  /* 0x000000ffff050224 */ /* 0x000fca00078e0007 */
[----:B------:R0:W-:Y:S02]  /*6e60*/  @P0 STG.E.U16 desc[UR38][R4.64+0x62], R51 ;  /* 0x0000623304000986 */ /* 0x0001e4000c101526 */
[----:B0-----:R-:W-:Y:S02]  /*6e70*/  @P5 IMAD.MOV.U32 R4, RZ, RZ, R12 ;  /* 0x000000ffff045224 */ /* 0x001fe400078e000c */
[----:B------:R-:W-:-:S05]  /*6e80*/  @P5 IMAD.MOV.U32 R5, RZ, RZ, R13 ;  /* 0x000000ffff055224 */ /* 0x000fca00078e000d */
[----:B------:R0:W-:Y:S04]  /*6e90*/  @P5 STG.E.U16 desc[UR38][R4.64+0x70], R52 ;  /* 0x0000703404005986 */ /* 0x0001e8000c101526 */
[----:B------:R1:W-:Y:S01]  /*6ea0*/  @P4 STG.E.U16 desc[UR38][R12.64+0x72], R53 ;  /* 0x000072350c004986 */ /* 0x0003e2000c101526 */
[----:B0-----:R-:W-:Y:S02]  /*6eb0*/  @P2 IMAD.MOV.U32 R4, RZ, RZ, R6 ;  /* 0x000000ffff042224 */ /* 0x001fe400078e0006 */
[----:B------:R-:W-:-:S05]  /*6ec0*/  @P2 IMAD.MOV.U32 R5, RZ, RZ, R7 ;  /* 0x000000ffff052224 */ /* 0x000fca00078e0007 */
[----:B------:R1:W-:Y:S04]  /*6ed0*/  @P2 STG.E.U16 desc[UR38][R4.64+0x70], R54 ;  /* 0x0000703604002986 */ /* 0x0003e8000c101526 */
[----:B------:R1:W-:Y:S02]  /*6ee0*/  @P1 STG.E.U16 desc[UR38][R6.64+0x72], R55 ;  /* 0x0000723706001986 */ /* 0x0003e4000c101526 */
.L_x_157:
[----:B------:R-:W-:Y:S05]  /*6ef0*/  BSYNC B0 ;  /* 0x0000000000007941 */ /* 0x000fea0003800000 */
.L_x_33:
[----:B------:R-:W-:Y:S01]  /*6f00*/  IADD3 R16, P0, R16, UR36, RZ ;  /* 0x0000002410107c10 */ /* 0x000fe2000ff1e0ff */
[----:B------:R-:W-:Y:S01]  /*6f10*/  ULDC.64 UR4, c[0x0][0x650] ;  /* 0x0001940000047ab9 */ /* 0x000fe20000000a00 */
[----:B------:R-:W-:Y:S01]  /*6f20*/  PRMT R3, RZ, 0x7610, R3 ;  /* 0x00007610ff037816 */ /* 0x000fe20000000003 */
[----:B------:R-:W-:Y:S01]  /*6f30*/  IMAD.MOV.U32 R102, RZ, RZ, -0x1 ;  /* 0xffffffffff667424 */ /* 0x000fe200078e00ff */
[----:B------:R-:W-:Y:S01]  /*6f40*/  IADD3.X R17, R17, UR42, RZ, P0, !PT ;  /* 0x0000002a11117c10 */ /* 0x000fe200087fe4ff */
[----:B------:R-:W-:Y:S01]  /*6f50*/  IMAD.MOV.U32 R23, RZ, RZ, -0x1 ;  /* 0xffffffffff177424 */ /* 0x000fe200078e00ff */
[----:B------:R-:W-:-:S04]  /*6f60*/  ISETP.GE.U32.AND P0, PT, R16, UR4, PT ;  /* 0x0000000410007c0c */ /* 0x000fc8000bf06070 */
[----:B------:R-:W-:-:S13]  /*6f70*/  ISETP.GE.U32.AND.EX P0, PT, R17, UR5, PT, P0 ;  /* 0x0000000511007c0c */ /* 0x000fda000bf06100 */
[----:B------:R-:W-:Y:S05]  /*6f80*/  @P0 BRA `(.L_x_158) ;  /* 0x0000000400500947 */ /* 0x000fea0003800000 */
[----:B0-----:R-:W0:Y:S01]  /*6f90*/  LDC.64 R10, c[0x0][0x628] ;  /* 0x00018a00ff0a7b82 */ /* 0x001e220000000a00 */
[----:B-1----:R-:W1:Y:S01]  /*6fa0*/  S2R R12, SR_CTAID.X ;  /* 0x00000000000c7919 */ /* 0x002e620000002500 */
[----:B----4-:R-:W-:Y:S02]  /*6fb0*/  IMAD.MOV.U32 R8, RZ, RZ, R16 ;  /* 0x000000ffff087224 */ /* 0x010fe400078e0010 */
[----:B------:R-:W-:Y:S01]  /*6fc0*/  IMAD.MOV.U32 R9, RZ, RZ, R17 ;  /* 0x000000ffff097224 */ /* 0x000fe200078e0011 */
[----:B------:R-:W4:Y:S03]  /*6fd0*/  S2R R20, SR_CTAID.Y ;  /* 0x0000000000147919 */ /* 0x000f260000002600 */
[----:B------:R-:W1:Y:S08]  /*6fe0*/  LDC R0, c[0x0][0x630] ;  /* 0x00018c00ff007b82 */ /* 0x000e700000000800 */
[----:B------:R-:W1:Y:S01]  /*6ff0*/  LDC.64 R14, c[0x0][0x620] ;  /* 0x00018800ff0e7b82 */ /* 0x000e620000000a00 */
[----:B0-----:R-:W-:-:S04]  /*7000*/  ISETP.NE.U32.AND P0, PT, R10, RZ, PT ;  /* 0x000000ff0a00720c */ /* 0x001fc80003f05070 */
[----:B------:R-:W-:-:S13]  /*7010*/  ISETP.NE.AND.EX P0, PT, R11, RZ, PT, P0 ;  /* 0x000000ff0b00720c */ /* 0x000fda0003f05300 */
[----:B-1--4-:R-:W-:Y:S05]  /*7020*/  @!P0 BRA `(.L_x_159) ;  /* 0x0000000000288947 */ /* 0x012fea0003800000 */
        /* <DEDUP_REMOVED lines=10> */
.L_x_159:
[-CC-:B------:R-:W-:Y:S01]  /*70d0*/  SHF.R.U64 R23, R8, R0.reuse, R9.reuse ;  /* 0x0000000008177219 */ /* 0x180fe20000001209 */
[----:B------:R-:W0:Y:S01]  /*70e0*/  LDC.64 R26, c[0x0][0x640] ;  /* 0x00019000ff1a7b82 */ /* 0x000e220000000a00 */
[----:B------:R-:W-:Y:S01]  /*70f0*/  SHF.R.U32.HI R0, RZ, R0, R9 ;  /* 0x00000000ff007219 */ /* 0x000fe20000011609 */
[----:B------:R-:W-:Y:S01]  /*7100*/  ULDC UR4, c[0x0][0x150] ;  /* 0x0000540000047ab9 */ /* 0x000fe20000000800 */
[----:B------:R-:W-:Y:S02]  /*7110*/  IADD3 R3, P0, RZ, -R23, RZ ;  /* 0x80000017ff037210 */ /* 0x000fe40007f1e0ff */
[----:B------:R-:W-:-:S03]  /*7120*/  I2FP.F32.U32 R7, R12 ;  /* 0x0000000c00077245 */ /* 0x000fc60000201000 */
[----:B------:R-:W1:Y:S01]  /*7130*/  LDC R6, c[0x0][0x618] ;  /* 0x00018600ff067b82 */ /* 0x000e620000000800 */
[----:B------:R-:W-:Y:S02]  /*7140*/  IMAD.X R5, RZ, RZ, ~R0, P0 ;  /* 0x000000ffff057224 */ /* 0x000fe400000e0e00 */
[----:B------:R-:W-:Y:S01]  /*7150*/  FMUL R7, R7, UR4 ;  /* 0x0000000407077c20 */ /* 0x000fe20008400000 */
[----:B------:R-:W-:Y:S01]  /*7160*/  ULDC UR4, c[0x0][0x154] ;  /* 0x0000550000047ab9 */ /* 0x000fe20000000800 */
[-C--:B------:R-:W-:Y:S02]  /*7170*/  IMAD R0, R5, R14.reuse, RZ ;  /* 0x0000000e05007224 */ /* 0x080fe400078e02ff */
[C---:B------:R-:W-:Y:S01]  /*7180*/  IMAD.WIDE.U32 R4, R3.reuse, R14, R16 ;  /* 0x0000000e03047225 */ /* 0x040fe200078e0010 */
[----:B------:R-:W4:Y:S01]  /*7190*/  LDC R8, c[0x0][0x608] ;  /* 0x00018200ff087b82 */ /* 0x000f220000000800 */
[----:B------:R-:W2:Y:S02]  /*71a0*/  F2I.U32.TRUNC.NTZ R7, R7 ;  /* 0x0000000700077305 */ /* 0x000ea4000020f000 */
[----:B------:R-:W-:Y:S01]  /*71b0*/  IMAD R3, R3, R15, R0 ;  /* 0x0000000f03037224 */ /* 0x000fe200078e0200 */
[----:B------:R-:W-:-:S03]  /*71c0*/  I2FP.F32.U32 R0, R20 ;  /* 0x0000001400007245 */ /* 0x000fc60000201000 */
[----:B------:R-:W-:Y:S01]  /*71d0*/  IMAD.IADD R3, R5, 0x1, R3 ;  /* 0x0000000105037824 */ /* 0x000fe200078e0203 */
[----:B------:R-:W3:Y:S01]  /*71e0*/  LDC R11, c[0x0][0x658] ;  /* 0x00019600ff0b7b82 */ /* 0x000ee20000000800 */
[----:B0-----:R-:W-:-:S04]  /*71f0*/  ISETP.NE.U32.AND P0, PT, R26, RZ, PT ;  /* 0x000000ff1a00720c */ /* 0x001fc80003f05070 */
[----:B------:R-:W-:-:S03]  /*7200*/  ISETP.NE.AND.EX P0, PT, R27, RZ, PT, P0 ;  /* 0x000000ff1b00720c */ /* 0x000fc60003f05300 */
[----:B------:R-:W0:Y:S01]  /*7210*/  LDC R9, c[0x0][0x144] ;  /* 0x00005100ff097b82 */ /* 0x000e220000000800 */
[-C--:B-1----:R-:W-:Y:S01]  /*7220*/  SHF.R.U64 R10, R4, R6.reuse, R3 ;  /* 0x00000006040a7219 */ /* 0x082fe20000001203 */
[----:B--2---:R-:W-:Y:S01]  /*7230*/  IMAD.MOV R7, RZ, RZ, -R7 ;  /* 0x000000ffff077224 */ /* 0x004fe200078e0a07 */
[----:B------:R-:W-:Y:S01]  /*7240*/  SHF.R.U32.HI R3, RZ, R6, R3 ;  /* 0x00000006ff037219 */ /* 0x000fe20000011603 */
[----:B------:R-:W-:-:S04]  /*7250*/  FMUL R6, R0, UR4 ;  /* 0x0000000400067c20 */ /* 0x000fc80008400000 */
[----:B------:R-:W1:Y:S01]  /*7260*/  LDC R21, c[0x0][0x148] ;  /* 0x00005200ff157b82 */ /* 0x000e620000000800 */
[----:B------:R2:W0:Y:S01]  /*7270*/  F2I.U32.TRUNC.NTZ R14, R6 ;  /* 0x00000006000e7305 */ /* 0x000422000020f000 */
[-CC-:B----4-:R-:W-:Y:S02]  /*7280*/  SHF.R.U64 R13, R10, R8.reuse, R3.reuse ;  /* 0x000000080a0d7219 */ /* 0x190fe40000001203 */
[----:B------:R-:W-:-:S04]  /*7290*/  SHF.R.U32.HI R0, RZ, R8, R3 ;  /* 0x00000008ff007219 */ /* 0x000fc80000011603 */
[----:B------:R-:W4:Y:S01]  /*72a0*/  LDC R24, c[0x0][0x600] ;  /* 0x00018000ff187b82 */ /* 0x000f220000000800 */
[-CC-:B---3--:R-:W-:Y:S02]  /*72b0*/  SHF.R.U64 R15, R13, R11.reuse, R0.reuse ;  /* 0x0000000b0d0f7219 */ /* 0x188fe40000001200 */
[----:B------:R-:W-:-:S03]  /*72c0*/  SHF.R.U32.HI R5, RZ, R11, R0 ;  /* 0x0000000bff057219 */ /* 0x000fc60000011600 */
[----:B------:R-:W-:Y:S02]  /*72d0*/  IMAD.MOV.U32 R4, RZ, RZ, R15 ;  /* 0x000000ffff047224 */ /* 0x000fe400078e000f */
[----:B------:R-:W3:Y:S01]  /*72e0*/  LDC R28, c[0x0][0x648] ;  /* 0x00019200ff1c7b82 */ /* 0x000ee20000000800 */
[----:B0-----:R-:W-:-:S07]  /*72f0*/  IMAD R25, R9, R7, R12 ;  /* 0x0000000709197224 */ /* 0x001fce00078e020c */
[----:B------:R-:W0:Y:S08]  /*7300*/  LDC R29, c[0x0][0x638] ;  /* 0x00018e00ff1d7b82 */ /* 0x000e300000000800 */
[----:B------:R-:W0:Y:S01]  /*7310*/  LDC R30, c[0x0][0x610] ;  /* 0x00018400ff1e7b82 */ /* 0x000e220000000800 */
[----:B-12-4-:R-:W-:Y:S05]  /*7320*/  @!P0 BRA `(.L_x_160) ;  /* 0x0000000000288947 */ /* 0x016fea0003800000 */
[----:B------:R-:W1:Y:S02]  /*7330*/  LDC R0, c[0x0][0x64c] ;  /* 0x00019300ff007b82 */ /* 0x000e640000000800 */
[----:B-1----:R-:W-:-:S05]  /*7340*/  IADD3 R3, P0, R15, R0, RZ ;  /* 0x000000000f037210 */ /* 0x002fca0007f1e0ff */
        /* <DEDUP_REMOVED lines=8> */
.L_x_160:
[----:B------:R-:W-:Y:S01]  /*73d0*/  ISETP.NE.AND P0, PT, R2, 0x1, PT ;  /* 0x000000010200780c */ /* 0x000fe20003f05270 */
[----:B------:R-:W-:Y:S01]  /*73e0*/  IMAD.MOV R14, RZ, RZ, -R14 ;  /* 0x000000ffff0e7224 */ /* 0x000fe200078e0a0e */
[----:B---3--:R-:W-:Y:S01]  /*73f0*/  SHF.R.U64 R0, R4, R28, R5 ;  /* 0x0000001c04007219 */ /* 0x008fe20000001205 */
[----:B------:R-:W-:Y:S01]  /*7400*/  VIADD R5, R24, 0xffffffff ;  /* 0xffffffff18057836 */ /* 0x000fe20000000000 */
[----:B------:R-:W-:-:S03]  /*7410*/  LOP3.LUT R3, R13, R100, RZ, 0xc0, !PT ;  /* 0x000000640d037212 */ /* 0x000fc600078ec0ff */
[----:B------:R-:W-:Y:S01]  /*7420*/  IMAD.MOV R4, RZ, RZ, -R0 ;  /* 0x000000ffff047224 */ /* 0x000fe200078e0a00 */
[----:B------:R-:W-:Y:S01]  /*7430*/  LOP3.LUT R10, R10, R5, RZ, 0xc0, !PT ;  /* 0x000000050a0a7212 */ /* 0x000fe200078ec0ff */
[----:B------:R-:W-:Y:S02]  /*7440*/  IMAD R0, R96, R0, R3 ;  /* 0x0000000060007224 */ /* 0x000fe400078e0203 */
[----:B0-----:R-:W-:Y:S02]  /*7450*/  IMAD R3, R4, R29, R15 ;  /* 0x0000001d04037224 */ /* 0x001fe400078e020f */
[----:B------:R-:W-:Y:S02]  /*7460*/  @P0 IMAD R25, R21, R14, R20 ;  /* 0x0000000e15190224 */ /* 0x000fe400078e0214 */
[----:B------:R-:W-:Y:S02]  /*7470*/  IMAD R5, R3, R24, R10 ;  /* 0x0000001803057224 */ /* 0x000fe400078e020a */
[----:B------:R-:W-:-:S02]  /*7480*/  IMAD R0, R0, R30, R25 ;  /* 0x0000001e00007224 */ /* 0x000fc400078e0219 */
[----:B------:R-:W-:-:S03]  /*7490*/  IMAD.MOV.U32 R4, RZ, RZ, 0x1 ;  /* 0x00000001ff047424 */ /* 0x000fc600078e00ff */
[----:B------:R-:W-:Y:S02]  /*74a0*/  SEL R102, R5, R0, !P0 ;  /* 0x0000000005667207 */ /* 0x000fe40004000000 */
[----:B------:R-:W-:Y:S02]  /*74b0*/  PRMT R3, R4, 0x7610, R3 ;  /* 0x0000761004037816 */ /* 0x000fe40000000003 */
[----:B------:R-:W-:-:S07]  /*74c0*/  SEL R0, R0, R5, !P0 ;  /* 0x0000000500007207 */ /* 0x000fce0004000000 */
.L_x_158:
[----:B------:R-:W-:Y:S01]  /*74d0*/  LOP3.LUT P0, RZ, R3, 0xff, RZ, 0xc0, !PT ;  /* 0x000000ff03ff7812 */ /* 0x000fe2000780c0ff */
[----:B------:R-:W-:-:S12]  /*74e0*/  IMAD.MOV.U32 R109, RZ, RZ, R0 ;  /* 0x000000ffff6d7224 */ /* 0x000fd800078e0000 */
[----:B------:R-:W-:Y:S05]  /*74f0*/  @P0 BRA `(.L_x_161) ;  /* 0xffffffa0002c0947 */ /* 0x000fea000383ffff */
[----:B------:R-:W-:Y:S05]  /*7500*/  EXIT ;  /* 0x000000000000794d */ /* 0x000fea0003800000 */
.L_x_8:
        /* <DEDUP_REMOVED lines=26> */
.L_x_163:
[----:B------:R-:W0:Y:S01]  /*76b0*/  LDC.64 R32, c[0x0][0x640] ;  /* 0x00019000ff207b82 */ /* 0x000e220000000a00 */
[-CC-:B------:R-:W-:Y:S01]  /*76c0*/  SHF.R.U64 R22, R14, R8.reuse, R15.reuse ;  /* 0x000000080e167219 */ /* 0x180fe2000000120f */
[----:B------:R-:W-:Y:S01]  /*76d0*/  IMAD.MOV.U32 R25, RZ, RZ, 0x1 ;  /* 0x00000001ff197424 */ /* 0x000fe200078e00ff */
[----:B------:R-:W-:Y:S02]  /*76e0*/  SHF.R.U32.HI R7, RZ, R8, R15 ;  /* 0x00000008ff077219 */ /* 0x000fe4000001160f */
[----:B------:R-:W-:-:S03]  /*76f0*/  IADD3 R13, P0, RZ, -R22, RZ ;  /* 0x80000016ff0d7210 */ /* 0x000fc60007f1e0ff */
[----:B------:R-:W1:Y:S02]  /*7700*/  LDC R12, c[0x0][0x618] ;  /* 0x00018600ff0c7b82 */ /* 0x000e640000000800 */
[----:B------:R-:W-:Y:S02]  /*7710*/  IMAD.X R7, RZ, RZ, ~R7, P0 ;  /* 0x000000ffff077224 */ /* 0x000fe400000e0e07 */
[----:B------:R-:W-:-:S04]  /*7720*/  IMAD.WIDE.U32 R10, R13, R26, R16 ;  /* 0x0000001a0d0a7225 */ /* 0x000fc800078e0010 */
[----:B------:R-:W2:Y:S01]  /*7730*/  LDC R14, c[0x0][0x608] ;  /* 0x00018200ff0e7b82 */ /* 0x000ea20000000800 */
[----:B------:R-:W-:-:S04]  /*7740*/  IMAD R8, R7, R26, RZ ;  /* 0x0000001a07087224 */ /* 0x000fc800078e02ff */
[----:B------:R-:W-:-:S03]  /*7750*/  IMAD R7, R13, R27, R8 ;  /* 0x0000001b0d077224 */ /* 0x000fc600078e0208 */
[----:B------:R-:W3:Y:S01]  /*7760*/  LDC R30, c[0x0][0x658] ;  /* 0x00019600ff1e7b82 */ /* 0x000ee20000000800 */
[----:B------:R-:W-:Y:S01]  /*7770*/  IMAD.IADD R7, R11, 0x1, R7 ;  /* 0x000000010b077824 */ /* 0x000fe200078e0207 */
[----:B0-----:R-:W-:Y:S01]  /*7780*/  ISETP.NE.U32.AND P0, PT, R32, RZ, PT ;  /* 0x000000ff2000720c */ /* 0x001fe20003f05070 */
[----:B------:R-:W-:-:S03]  /*7790*/  IMAD.MOV.U32 R11, RZ, RZ, -0x1 ;  /* 0xffffffffff0b7424 */ /* 0x000fc600078e00ff */
        /* <DEDUP_REMOVED lines=8> */
[-C--:B---3--:R-:W-:Y:S02]  /*7820*/  SHF.L.U32 R10, R11, R30.reuse, RZ ;  /* 0x0000001e0b0a7219 */ /* 0x088fe400000006ff */
[--C-:B------:R-:W-:Y:S02]  /*7830*/  SHF.R.U64 R28, R26, R30, R7.reuse ;  /* 0x0000001e1a1c7219 */ /* 0x100fe40000001207 */
[----:B------:R-:W-:Y:S02]  /*7840*/  LOP3.LUT R27, RZ, R10, RZ, 0x33, !PT ;  /* 0x0000000aff1b7212 */ /* 0x000fe400078e33ff */
[----:B------:R-:W-:Y:S01]  /*7850*/  SHF.R.U32.HI R11, RZ, R30, R7 ;  /* 0x0000001eff0b7219 */ /* 0x000fe20000011607 */
[----:B------:R-:W3:Y:S01]  /*7860*/  LDC R29, c[0x0][0x610] ;  /* 0x00018400ff1d7b82 */ /* 0x000ee20000000800 */
[----:B------:R-:W-:Y:S01]  /*7870*/  IMAD.MOV.U32 R10, RZ, RZ, R28 ;  /* 0x000000ffff0a7224 */ /* 0x000fe200078e001c */
[----:B------:R-:W-:Y:S06]  /*7880*/  @!P0 BRA `(.L_x_164) ;  /* 0x0000000000288947 */ /* 0x000fec0003800000 */
        /* <DEDUP_REMOVED lines=10> */
.L_x_164:
[----:B------:R-:W-:Y:S02]  /*7930*/  ISETP.NE.AND P0, PT, R2, 0x1, PT ;  /* 0x000000010200780c */ /* 0x000fe40003f05270 */
[----:B-1----:R-:W-:Y:S01]  /*7940*/  SHF.R.U64 R8, R10, R8, R11 ;  /* 0x000000080a087219 */ /* 0x002fe2000000120b */
[----:B0-----:R-:W-:Y:S01]  /*7950*/  VIADD R11, R21, 0xffffffff ;  /* 0xffffffff150b7836 */ /* 0x001fe20000000000 */
[----:B------:R-:W-:Y:S02]  /*7960*/  SHF.L.U32 R25, R25, R30, RZ ;  /* 0x0000001e19197219 */ /* 0x000fe400000006ff */
[----:B------:R-:W-:Y:S01]  /*7970*/  LOP3.LUT R5, R26, R27, RZ, 0xc0, !PT ;  /* 0x0000001b1a057212 */ /* 0x000fe200078ec0ff */
[----:B------:R-:W-:-:S04]  /*7980*/  IMAD.MOV R7, RZ, RZ, -R8 ;  /* 0x000000ffff077224 */ /* 0x000fc800078e0a08 */
[----:B------:R-:W-:Y:S02]  /*7990*/  IMAD R5, R25, R8, R5 ;  /* 0x0000000819057224 */ /* 0x000fe400078e0205 */
[----:B------:R-:W-:Y:S01]  /*79a0*/  @P0 IMAD R6, R9, R24, R4 ;  /* 0x0000001809060224 */ /* 0x000fe200078e0204 */
[----:B------:R-:W-:Y:S01]  /*79b0*/  LOP3.LUT R9, R20, R11, RZ, 0xc0, !PT ;  /* 0x0000000b14097212 */ /* 0x000fe200078ec0ff */
[----:B--2---:R-:W-:Y:S02]  /*79c0*/  IMAD R4, R7, R23, R28 ;  /* 0x0000001707047224 */ /* 0x004fe400078e021c */
[----:B---3--:R-:W-:Y:S02]  /*79d0*/  IMAD R6, R5, R29, R6 ;  /* 0x0000001d05067224 */ /* 0x008fe400078e0206 */
[----:B------:R-:W-:Y:S02]  /*79e0*/  IMAD R5, R4, R21, R9 ;  /* 0x0000001504057224 */ /* 0x000fe400078e0209 */
[----:B------:R-:W-:-:S02]  /*79f0*/  IMAD.MOV.U32 R8, RZ, RZ, 0x1 ;  /* 0x00000001ff087424 */ /* 0x000fc400078e00ff */
[----:B------:R-:W-:Y:S01]  /*7a00*/  IMAD.MOV.U32 R7, RZ, RZ, R22 ;  /* 0x000000ffff077224 */ /* 0x000fe200078e0016 */
[----:B------:R-:W-:Y:S02]  /*7a10*/  SEL R21, R5, R6, !P0 ;  /* 0x0000000605157207 */ /* 0x000fe40004000000 */
[----:B------:R-:W-:-:S07]  /*7a20*/  SEL R20, R6, R5, !P0 ;  /* 0x0000000506147207 */ /* 0x000fce0004000000 */
.L_x_162:
[----:B------:R-:W-:-:S08]  /*7a30*/  NOP ;  /* 0x0000000000007918 */ /* 0x000fd00000000000 */
[----:B------:R-:W0:-:S00]  /*7a40*/  USETMAXREG.DEALLOC.CTAPOOL 0x28 ;  /* 0x00000028000079c8 */ /* 0x000e0000080e0500 */
[----:B0-----:R-:W-:-:S13]  /*7a50*/  ISETP.NE.AND P0, PT, R3, RZ, PT ;  /* 0x000000ff0300720c */ /* 0x001fda0003f05270 */
[----:B------:R-:W-:Y:S05]  /*7a60*/  @P0 EXIT ;  /* 0x000000000000094d */ /* 0x000fea0003800000 */
[----:B------:R-:W-:Y:S01]  /*7a70*/  LOP3.LUT P0, RZ, R8, 0xff, RZ, 0xc0, !PT ;  /* 0x000000ff08ff7812 */ /* 0x000fe2000780c0ff */
[----:B------:R-:W-:Y:S02]  /*7a80*/  IMAD.MOV.U32 R3, RZ, RZ, 0x1 ;  /* 0x00000001ff037424 */ /* 0x000fe400078e00ff */
[----:B------:R-:W-:-:S10]  /*7a90*/  IMAD.MOV.U32 R8, RZ, RZ, RZ ;  /* 0x000000ffff087224 */ /* 0x000fd400078e00ff */
[----:B------:R-:W-:Y:S05]  /*7aa0*/  @!P0 BRA `(.L_x_165) ;  /* 0x0000000c00288947 */ /* 0x000fea0003800000 */
[----:B------:R-:W0:Y:S01]  /*7ab0*/  LDC R3, c[0x0][0x28c] ;  /* 0x0000a300ff037b82 */ /* 0x000e220000000800 */
[----:B------:R-:W1:Y:S01]  /*7ac0*/  S2R R13, SR_CgaCtaId ;  /* 0x00000000000d7919 */ /* 0x000e620000008800 */
[----:B------:R-:W-:Y:S01]  /*7ad0*/  ULDC UR5, c[0x0][0x658] ;  /* 0x0001960000057ab9 */ /* 0x000fe20000000800 */
[----:B------:R-:W-:Y:S01]  /*7ae0*/  UMOV UR6, 0xffffffff ;  /* 0xffffffff00067882 */ /* 0x000fe20000000000 */
[----:B------:R-:W-:Y:S01]  /*7af0*/  BSSY B0, `(.L_x_165) ;  /* 0x00000c5000007945 */ /* 0x000fe20003800000 */
[----:B------:R-:W-:Y:S01]  /*7b00*/  USHF.L.U32 UR6, UR6, UR5, URZ ;  /* 0x0000000506067299 */ /* 0x000fe2000800063f */
[----:B------:R-:W-:Y:S01]  /*7b10*/  IMAD.MOV.U32 R10, RZ, RZ, 0x1 ;  /* 0x00000001ff0a7424 */ /* 0x000fe200078e00ff */
[----:B------:R-:W-:Y:S01]  /*7b20*/  LOP3.LUT R9, R18, 0x2, RZ, 0xfc, !PT ;  /* 0x0000000212097812 */ /* 0x000fe200078efcff */
[----:B------:R-:W-:Y:S01]  /*7b30*/  IMAD.MOV.U32 R8, RZ, RZ, RZ ;  /* 0x000000ffff087224 */ /* 0x000fe200078e00ff */
[----:B------:R-:W-:Y:S01]  /*7b40*/  ULDC UR4, c[0x0][0x600] ;  /* 0x0001800000047ab9 */ /* 0x000fe20000000800 */
[----:B------:R-:W-:Y:S01]  /*7b50*/  UMOV UR7, 0x1 ;  /* 0x0000000100077882 */ /* 0x000fe20000000000 */
[----:B------:R-:W-:-:S02]  /*7b60*/  UIADD3 UR15, UR4, -0x1, URZ ;  /* 0xffffffff040f7890 */ /* 0x000fc4000fffe03f */
[----:B------:R-:W-:Y:S02]  /*7b70*/  USHF.L.U32 UR17, UR7, UR5, URZ ;  /* 0x0000000507117299 */ /* 0x000fe4000800063f */
[----:B------:R-:W-:Y:S01]  /*7b80*/  ULOP3.LUT UR16, URZ, UR6, URZ, 0x33, !UPT ;  /* 0x000000063f107292 */ /* 0x000fe2000f8e333f */
[----:B------:R-:W-:Y:S01]  /*7b90*/  ULDC.64 UR20, c[0x0][0x198] ;  /* 0x0000660000147ab9 */ /* 0x000fe20000000a00 */
[----:B0-----:R-:W-:-:S05]  /*7ba0*/  VIADD R3, R3, 0x1f ;  /* 0x0000001f03037836 */ /* 0x001fca0000000000 */
[----:B------:R-:W-:-:S04]  /*7bb0*/  SHF.R.S32.HI R4, RZ, 0x1f, R3 ;  /* 0x0000001fff047819 */ /* 0x000fc80000011403 */
[----:B------:R-:W-:Y:S01]  /*7bc0*/  LEA.HI R4, R4, R3, RZ, 0x5 ;  /* 0x0000000304047211 */ /* 0x000fe200078f28ff */
[C---:B-1----:R-:W-:Y:S02]  /*7bd0*/  IMAD.SHL.U32 R12, R13.reuse, 0x20, RZ ;  /* 0x000000200d0c7824 */ /* 0x042fe400078e00ff */
[----:B------:R-:W-:Y:S01]  /*7be0*/  IMAD.SHL.U32 R13, R13, 0x400, RZ ;  /* 0x000004000d0d7824 */ /* 0x000fe200078e00ff */
[----:B------:R-:W-:Y:S01]  /*7bf0*/  SHF.R.S32.HI R11, RZ, 0x5, R4 ;  /* 0x00000005ff0b7819 */ /* 0x000fe20000011404 */
[----:B------:R-:W-:Y:S01]  /*7c00*/  IMAD.MOV.U32 R3, RZ, RZ, 0x1 ;  /* 0x00000001ff037424 */ /* 0x000fe200078e00ff */
[----:B------:R-:W-:Y:S02]  /*7c10*/  LOP3.LUT R12, R12, 0x20, RZ, 0xc0, !PT ;  /* 0x000000200c0c7812 */ /* 0x000fe400078ec0ff */
[----:B------:R-:W-:Y:S01]  /*7c20*/  LOP3.LUT R13, R13, 0x400, RZ, 0xc0, !PT ;  /* 0x000004000d0d7812 */ /* 0x000fe200078ec0ff */
[----:B------:R-:W-:-:S07]  /*7c30*/  VIADD R19, R11, 0x1 ;  /* 0x000000010b137836 */ /* 0x000fce0000000000 */
.L_x_176:
[----:B------:R-:W-:-:S03]  /*7c40*/  UMOV UR4, 0xffffffff ;  /* 0xffffffff00047882 */ /* 0x000fc60000000000 */
[----:B------:R-:W-:Y:S05]  /*7c50*/  BRA.DIV UR4, `(.L_x_166) ;  /* 0x0000001204a07947 */ /* 0x000fea000b800000 */
[----:B------:R-:W-:-:S13]  /*7c60*/  ELECT P6, URZ, PT ;  /* 0x00000000003f782f */ /* 0x000fda00038c0000 */
.L_x_194:
[----:B------:R-:W0:Y:S01]  /*7c70*/  LDC R4, c[0x0][0x28c] ;  /* 0x0000a300ff047b82 */ /* 0x000e220000000800 */
[----:B------:R-:W-:Y:S01]  /*7c80*/  BSSY B1, `(.L_x_167) ;  /* 0x0000038000017945 */ /* 0x000fe20003800000 */
[----:B0-----:R-:W-:-:S13]  /*7c90*/  ISETP.LT.OR P6, PT, R4, 0x1, !P6 ;  /* 0x000000010400780c */ /* 0x001fda00077c1670 */
[----:B------:R-:W-:Y:S05]  /*7ca0*/  @P6 BRA `(.L_x_168) ;  /* 0x0000000000d46947 */ /* 0x000fea0003800000 */
[----:B------:R-:W-:Y:S02]  /*7cb0*/  IMAD R21, R21, 0x40, R12 ;  /* 0x0000004015157824 */ /* 0x000fe400078e020c */
[----:B------:R-:W-:Y:S02]  /*7cc0*/  IMAD.SHL.U32 R20, R20, 0x100, RZ ;  /* 0x0000010014147824 */ /* 0x000fe400078e00ff */
[----:B------:R-:W-:Y:S02]  /*7cd0*/  IMAD.MOV.U32 R22, RZ, RZ, RZ ;  /* 0x000000ffff167224 */ /* 0x000fe400078e00ff */
[----:B------:R-:W-:Y:S02]  /*7ce0*/  IMAD.MOV.U32 R4, RZ, RZ, R19 ;  /* 0x000000ffff047224 */ /* 0x000fe400078e0013 */
[----:B------:R-:W-:Y:S02]  /*7cf0*/  IMAD.MOV.U32 R5, RZ, RZ, R3 ;  /* 0x000000ffff057224 */ /* 0x000fe400078e0003 */
[----:B------:R-:W-:-:S07]  /*7d00*/  IMAD.MOV.U32 R6, RZ, RZ, R8 ;  /* 0x000000ffff067224 */ /* 0x000fce00078e0008 */
.L_x_171:
[----:B------:R-:W0:Y:S01]  /*7d10*/  S2R R15, SR_CgaCtaId ;  /* 0x00000000000f7919 */ /* 0x000e220000008800 */
[----:B------:R-:W-:Y:S02]  /*7d20*/  MOV R14, 0x400 ;  /* 0x00000400000e7802 */ /* 0x000fe40000000f00 */
[----:B------:R-:W-:Y:S02]  /*7d30*/  ISETP.NE.AND P1, PT, R0, RZ, PT ;  /* 0x000000ff0000720c */ /* 0x000fe40003f25270 */
[----:B0-----:R-:W-:Y:S02]  /*7d40*/  LEA R25, R15, R14, 0x18 ;  /* 0x0000000e0f197211 */ /* 0x001fe400078ec0ff */
[----:B------:R-:W-:-:S09]  /*7d50*/  SHF.L.U32 R14, R5, 0x1f, RZ ;  /* 0x0000001f050e7819 */ /* 0x000fd200000006ff */
[----:B------:R-:W0:Y:S01]  /*7d60*/  @!P1 LDC R15, c[0x0][0x500] ;  /* 0x00014000ff0f9b82 */ /* 0x000e220000000800 */
[----:B------:R-:W-:-:S04]  /*7d70*/  IMAD R23, R6, 0x8, R25 ;  /* 0x0000000806177824 */ /* 0x000fc800078e0219 */
[----:B------:R-:W1:Y:S02]  /*7d80*/  SYNCS.PHASECHK.TRANS64.TRYWAIT P0, [R23+URZ+0x58], R14 ;  /* 0x0000580e170075a7 */ /* 0x000e64000800017f */
[----:B-1----:R-:W-:Y:S05]  /*7d90*/  @!P0 BRA `(.L_x_169) ;  /* 0x0000001000708947 */ /* 0x002fea0003800000 */
.L_x_195:
[----:B-1----:R-:W-:Y:S01]  /*7da0*/  PRMT R14, R9, 0x9910, RZ ;  /* 0x00009910090e7816 */ /* 0x002fe200000000ff */
[----:B0-----:R0:W-:Y:S03]  /*7db0*/  @!P1 SYNCS.ARRIVE.TRANS64 RZ, [R23+URZ], R15 ;  /* 0x0000000f17ff99a7 */ /* 0x0011e6000800003f */
[----:B------:R-:W-:-:S13]  /*7dc0*/  ISETP.NE.AND P0, PT, R14, 0x2, PT ;  /* 0x000000020e00780c */ /* 0x000fda0003f05270 */
[----:B0-----:R-:W-:Y:S05]  /*7dd0*/  @P0 BRA `(.L_x_170) ;  /* 0x0000000000040947 */ /* 0x001fea0003800000 */
[----:B------:R-:W-:Y:S01]  /*7de0*/  BPT.TRAP 0x1 ;  /* 0x000000040000795c */ /* 0x000fe20000300000 */
.L_x_170:
[C---:B------:R-:W-:Y:S01]  /*7df0*/  IMAD R14, R6.reuse, 0x800, R13 ;  /* 0x00000800060e7824 */ /* 0x040fe200078e020d */
[----:B------:R-:W-:Y:S01]  /*7e00*/  R2UR UR9, R23 ;  /* 0x00000000170972ca */ /* 0x000fe200000e0000 */
[--C-:B------:R-:W-:Y:S01]  /*7e10*/  IMAD R15, R6, 0x4000, R25.reuse ;  /* 0x00004000060f7824 */ /* 0x100fe200078e0219 */
[----:B------:R-:W-:Y:S01]  /*7e20*/  UIADD3 UR4, UP0, UR20, 0xf0, URZ ;  /* 0x000000f014047890 */ /* 0x000fe2000ff1e03f */
[----:B------:R-:W-:Y:S01]  /*7e30*/  IMAD R14, R14, 0x2, R25 ;  /* 0x000000020e0e7824 */ /* 0x000fe200078e0219 */
[----:B------:R-:W-:Y:S01]  /*7e40*/  R2UR UR11, R20 ;  /* 0x00000000140b72ca */ /* 0x000fe200000e0000 */
[----:B------:R-:W-:Y:S01]  /*7e50*/  VIADD R4, R4, 0xffffffff ;  /* 0xffffffff04047836 */ /* 0x000fe20000000000 */
[----:B------:R-:W-:Y:S01]  /*7e60*/  R2UR UR5, R15 ;  /* 0x000000000f0572ca */ /* 0x000fe200000e0000 */
[----:B------:R-:W-:Y:S01]  /*7e70*/  UIADD3 UR22, UP1, UR20, 0x1f0, URZ ;  /* 0x000001f014167890 */ /* 0x000fe2000ff3e03f */
[----:B------:R-:W-:Y:S01]  /*7e80*/  R2UR UR8, R14 ;  /* 0x000000000e0872ca */ /* 0x000fe200000e0000 */
[----:B------:R-:W-:Y:S01]  /*7e90*/  VIADD R6, R6, 0x1 ;  /* 0x0000000106067836 */ /* 0x000fe20000000000 */
[----:B------:R-:W-:Y:S01]  /*7ea0*/  R2UR UR10, R22 ;  /* 0x00000000160a72ca */ /* 0x000fe200000e0000 */
[----:B------:R-:W-:Y:S01]  /*7eb0*/  UIADD3.X UR23, URZ, UR21, URZ, UP1, !UPT ;  /* 0x000000153f177290 */ /* 0x000fe20008ffe43f */
[----:B------:R-:W-:Y:S01]  /*7ec0*/  R2UR UR12, R7 ;  /* 0x00000000070c72ca */ /* 0x000fe200000e0000 */
[----:B------:R-:W-:Y:S01]  /*7ed0*/  UMOV UR6, 0x0 ;  /* 0x0000000000067882 */ /* 0x000fe20000000000 */
[----:B------:R-:W-:Y:S01]  /*7ee0*/  R2UR UR18, R21 ;  /* 0x00000000151272ca */ /* 0x000fe200000e0000 */
[----:B------:R-:W-:Y:S01]  /*7ef0*/  UMOV UR7, 0x10000000 ;  /* 0x1000000000077882 */ /* 0x000fe20000000000 */
[----:B------:R-:W-:Y:S01]  /*7f00*/  ISETP.GT.AND P1, PT, R4, 0x1, PT ;  /* 0x000000010400780c */ /* 0x000fe20003f24270 */
[----:B------:R-:W-:Y:S01]  /*7f10*/  UMOV UR19, 0x30000 ;  /* 0x0003000000137882 */ /* 0x000fe20000000000 */
[----:B------:R-:W-:Y:S01]  /*7f20*/  ISETP.NE.AND P0, PT, R6, 0xb, PT ;  /* 0x0000000b0600780c */ /* 0x000fe20003f05270 */
[----:B------:R-:W-:Y:S01]  /*7f30*/  UIADD3 UR13, UR5, 0x180, URZ ;  /* 0x00000180050d7890 */ /* 0x000fe2000fffe03f */
[----:B------:R-:W-:Y:S01]  /*7f40*/  VIADD R22, R22, 0x20 ;  /* 0x0000002016167836 */ /* 0x000fe20000000000 */
[----:B------:R-:W-:Y:S01]  /*7f50*/  UIADD3.X UR5, URZ, UR21, URZ, UP0, !UPT ;  /* 0x000000153f057290 */ /* 0x000fe200087fe43f */
[----:B------:R-:W-:Y:S01]  /*7f60*/  SEL R14, RZ, 0x1, P0 ;  /* 0x00000001ff0e7807 */ /* 0x000fe20000000000 */
[----:B------:R-:W-:Y:S01]  /*7f70*/  UIADD3 UR14, UR8, 0x2c180, URZ ;  /* 0x0002c180080e7890 */ /* 0x000fe2000fffe03f */
[----:B------:R-:W-:-:S02]  /*7f80*/  SEL R6, R6, RZ, P0 ;  /* 0x000000ff06067207 */ /* 0x000fc40000000000 */
[----:B------:R-:W-:Y:S01]  /*7f90*/  UMOV UR8, UR13 ;  /* 0x0000000d00087c82 */ /* 0x000fe20008000000 */
[----:B------:R-:W-:-:S03]  /*7fa0*/  LOP3.LUT R5, R5, R14, RZ, 0x3c, !PT ;  /* 0x0000000e05057212 */ /* 0x000fc600078e3cff */
[----:B------:R0:W-:Y:S02]  /*7fb0*/  UTMALDG.3D [UR8], [UR4], desc[UR6] ;  /* 0x00000608040075b4 */ /* 0x0001e40008011000 */
[----:B0-----:R-:W-:Y:S01]  /*7fc0*/  UMOV UR8, UR14 ;  /* 0x0000000e00087c82 */ /* 0x001fe20008000000 */
[----:B------:R-:W-:Y:S02]  /*7fd0*/  UMOV UR11, UR18 ;  /* 0x00000012000b7c82 */ /* 0x000fe40008000000 */
[----:B------:R0:W-:Y:S02]  /*7fe0*/  UTMALDG.3D.MULTICAST [UR8], [UR22], UR19, desc[UR6] ;  /* 0x00000608160073b4 */ /* 0x0001e40008011813 */
[----:B0-----:R-:W-:Y:S05]  /*7ff0*/  @P1 BRA `(.L_x_171) ;  /* 0xfffffffc00441947 */ /* 0x001fea000383ffff */
.L_x_168:
[----:B------:R-:W-:Y:S05]  /*8000*/  BSYNC B1 ;  /* 0x0000000000017941 */ /* 0x000fea0003800000 */
.L_x_167:
[----:B------:R-:W-:Y:S01]  /*8010*/  LOP3.LUT P1, RZ, R10, 0xff, RZ, 0xc0, !PT ;  /* 0x000000ff0aff7812 */ /* 0x000fe2000782c0ff */
[C---:B------:R-:W-:Y:S01]  /*8020*/  IMAD.IADD R7, R11.reuse, 0x1, R8 ;  /* 0x000000010b077824 */ /* 0x040fe200078e0208 */
[----:B------:R-:W-:Y:S01]  /*8030*/  ULDC.64 UR4, c[0x0][0x650] ;  /* 0x0001940000047ab9 */ /* 0x000fe20000000a00 */
[----:B------:R-:W-:Y:S01]  /*8040*/  ISETP.GE.U32.AND P2, PT, R11, 0xb, PT ;  /* 0x0000000b0b00780c */ /* 0x000fe20003f46070 */
[----:B------:R-:W-:Y:S01]  /*8050*/  BSSY B1, `(.L_x_172) ;  /* 0x000006c000017945 */ /* 0x000fe20003800000 */
[----:B------:R-:W-:Y:S01]  /*8060*/  IMAD.MOV.U32 R20, RZ, RZ, -0x1 ;  /* 0xffffffffff147424 */ /* 0x000fe200078e00ff */
[----:B------:R-:W-:Y:S01]  /*8070*/  ISETP.GT.U32.AND P0, PT, R7, 0xa, PT ;  /* 0x0000000a0700780c */ /* 0x000fe20003f04070 */
[----:B------:R-:W-:Y:S01]  /*8080*/  IMAD.MOV.U32 R21, RZ, RZ, -0x1 ;  /* 0xffffffffff157424 */ /* 0x000fe200078e00ff */
[----:B------:R-:W-:Y:S02]  /*8090*/  PRMT R10, RZ, 0x7610, R10 ;  /* 0x00007610ff0a7816 */ /* 0x000fe4000000000a */
[----:B------:R-:W-:-:S03]  /*80a0*/  ISETP.LT.U32.AND P0, PT, R11, 0xb, P0 ;  /* 0x0000000b0b00780c */ /* 0x000fc60000701070 */
[----:B------:R-:W0:Y:S01]  /*80b0*/  @P1 S2R R5, SR_CgaCtaId ;  /* 0x0000000000051919 */ /* 0x000e220000008800 */
[----:B------:R-:W-:-:S04]  /*80c0*/  @P1 MOV R4, 0x400 ;  /* 0x0000040000041802 */ /* 0x000fc80000000f00 */
[----:B0-----:R-:W-:Y:S01]  /*80d0*/  @P1 LEA R6, R5, R4, 0x18 ;  /* 0x0000000405061211 */ /* 0x001fe200078ec0ff */
[----:B------:R-:W-:Y:S01]  /*80e0*/  IMAD.WIDE.U32 R4, R7, -0x45d1745d, RZ ;  /* 0xba2e8ba307047825 */ /* 0x000fe200078e00ff */
[----:B------:R-:W-:Y:S02]  /*80f0*/  SEL R4, RZ, 0x1, !P0 ;  /* 0x00000001ff047807 */ /* 0x000fe40004000000 */
[----:B------:R0:W-:Y:S01]  /*8100*/  @P1 SYNCS.ARRIVE.TRANS64.A1T0 RZ, [R6+URZ+0xc8], RZ ;  /* 0x0000c8ff06ff19a7 */ /* 0x0001e2000810003f */
[----:B------:R-:W-:Y:S02]  /*8110*/  IADD3 R16, P1, R16, UR36, RZ ;  /* 0x0000002410107c10 */ /* 0x000fe4000ff3e0ff */
[----:B------:R-:W-:Y:S02]  /*8120*/  LOP3.LUT R3, R3, R4, RZ, 0x3c, !PT ;  /* 0x0000000403037212 */ /* 0x000fe400078e3cff */
[----:B------:R-:W-:Y:S02]  /*8130*/  IADD3.X R17, R17, UR42, RZ, P1, !PT ;  /* 0x0000002a11117c10 */ /* 0x000fe40008ffe4ff */
[----:B------:R-:W-:-:S02]  /*8140*/  ISETP.GE.U32.AND P0, PT, R16, UR4, PT ;  /* 0x0000000410007c0c */ /* 0x000fc4000bf06070 */
[----:B0-----:R-:W-:Y:S02]  /*8150*/  SHF.R.U32.HI R6, RZ, 0x3, R5 ;  /* 0x00000003ff067819 */ /* 0x001fe40000011605 */
[----:B------:R-:W-:Y:S02]  /*8160*/  ISETP.GE.U32.AND.EX P0, PT, R17, UR5, PT, P0 ;  /* 0x0000000511007c0c */ /* 0x000fe4000bf06100 */
[----:B------:R-:W-:Y:S01]  /*8170*/  @P2 LOP3.LUT R3, R3, 0x1, R6, 0x78, !PT ;  /* 0x0000000103032812 */ /* 0x000fe200078e7806 */
[----:B------:R-:W-:Y:S01]  /*8180*/  IMAD R8, R6, -0xb, R7 ;  /* 0xfffffff506087824 */ /* 0x000fe200078e0207 */
[----:B------:R-:W-:Y:S01]  /*8190*/  PRMT R4, RZ, 0x7610, R4 ;  /* 0x00007610ff047816 */ /* 0x000fe20000000004 */
[----:B------:R-:W-:-:S08]  /*81a0*/  IMAD.MOV.U32 R7, RZ, RZ, -0x1 ;  /* 0xffffffffff077424 */ /* 0x000fd000078e00ff */
[----:B------:R-:W-:Y:S05]  /*81b0*/  @P0 BRA `(.L_x_173) ;  /* 0x0000000400540947 */ /* 0x000fea0003800000 */
[----:B------:R-:W0:Y:S01]  /*81c0*/  S2R R15, SR_CTAID.X ;  /* 0x00000000000f7919 */ /* 0x000e220000002500 */
[----:B------:R-:W-:Y:S01]  /*81d0*/  ULDC.64 UR4, c[0x0][0x628] ;  /* 0x00018a0000047ab9 */ /* 0x000fe20000000a00 */
[----:B------:R-:W-:Y:S01]  /*81e0*/  ULDC UR7, c[0x0][0x630] ;  /* 0x00018c0000077ab9 */ /* 0x000fe20000000800 */
[----:B------:R-:W-:Y:S01]  /*81f0*/  ISETP.NE.U32.AND P0, PT, RZ, UR4, PT ;  /* 0x00000004ff007c0c */ /* 0x000fe2000bf05070 */
[----:B------:R-:W1:Y:S01]  /*8200*/  S2R R20, SR_CTAID.Y ;  /* 0x0000000000147919 */ /* 0x000e620000002600 */
[----:B------:R-:W-:Y:S01]  /*8210*/  ULDC UR8, c[0x0][0x150] ;  /* 0x0000540000087ab9 */ /* 0x000fe20000000800 */
[----:B------:R-:W-:Y:S01]  /*8220*/  IMAD.MOV.U32 R4, RZ, RZ, R16 ;  /* 0x000000ffff047224 */ /* 0x000fe200078e0010 */
[----:B------:R-:W-:Y:S01]  /*8230*/  ISETP.NE.AND.EX P0, PT, RZ, UR5, PT, P0 ;  /* 0x00000005ff007c0c */ /* 0x000fe2000bf05300 */
[----:B------:R-:W-:Y:S01]  /*8240*/  IMAD.MOV.U32 R5, RZ, RZ, R17 ;  /* 0x000000ffff057224 */ /* 0x000fe200078e0011 */
[----:B0-----:R-:W-:-:S11]  /*8250*/  I2FP.F32.U32 R22, R15 ;  /* 0x0000000f00167245 */ /* 0x001fd60000201000 */
[----:B------:R-:W-:Y:S05]  /*8260*/  @!P0 BRA `(.L_x_174) ;  /* 0x0000000000288947 */ /* 0x000fea0003800000 */
[----:B------:R-:W-:Y:S02]  /*8270*/  ULDC UR6, c[0x0][0x634] ;  /* 0x00018d0000067ab9 */ /* 0x000fe40000000800 */
[----:B------:R-:W-:-:S05]  /*8280*/  IADD3 R5, P0, R16, UR6, RZ ;  /* 0x0000000610057c10 */ /* 0x000fca000ff1e0ff */
[----:B------:R-:W-:-:S04]  /*8290*/  IMAD.X R21, RZ, RZ, R17, P0 ;  /* 0x000000ffff157224 */ /* 0x000fc800000e0611 */
[----:B------:R-:W-:-:S04]  /*82a0*/  IMAD.WIDE.U32 R6, R21, UR4, RZ ;  /* 0x0000000415067c25 */ /* 0x000fc8000f8e00ff */
[----:B------:R-:W-:-:S04]  /*82b0*/  IMAD.WIDE.U32 R6, P0, R5, UR5, R6 ;  /* 0x0000000505067c25 */ /* 0x000fc8000f800006 */
[----:B------:R-:W-:-:S04]  /*82c0*/  IMAD.WIDE.U32 R4, R5, UR4, RZ ;  /* 0x0000000405047c25 */ /* 0x000fc8000f8e00ff */
[----:B------:R-:W-:Y:S01]  /*82d0*/  IMAD.MOV.U32 R4, RZ, RZ, R7 ;  /* 0x000000ffff047224 */ /* 0x000fe200078e0007 */
[----:B------:R-:W-:Y:S01]  /*82e0*/  IADD3 RZ, P1, R5, R6, RZ ;  /* 0x0000000605ff7210 */ /* 0x000fe20007f3e0ff */
[----:B------:R-:W-:-:S04]  /*82f0*/  IMAD.X R5, RZ, RZ, RZ, P0 ;  /* 0x000000ffff057224 */ /* 0x000fc800000e06ff */
[----:B------:R-:W-:-:S08]  /*8300*/  IMAD.WIDE.U32.X R4, R21, UR5, R4, P1 ;  /* 0x0000000515047c25 */ /* 0x000fd000088e0404 */
.L_x_174:
[--C-:B------:R-:W-:Y:S01]  /*8310*/  SHF.R.U64 R14, R4, UR7, R5.reuse ;  /* 0x00000007040e7c19 */ /* 0x100fe20008001205 */
[----:B------:R-:W-:Y:S01]  /*8320*/  FMUL R22, R22, UR8 ;  /* 0x0000000816167c20 */ /* 0x000fe20008400000 */
[----:B------:R-:W-:Y:S01]  /*8330*/  SHF.R.U32.HI R4, RZ, UR7, R5 ;  /* 0x00000007ff047c19 */ /* 0x000fe20008011605 */
[----:B------:R-:W0:Y:S01]  /*8340*/  LDC R6, c[0x0][0x144] ;  /* 0x00005100ff067b82 */ /* 0x000e220000000800 */
[----:B------:R-:W-:Y:S01]  /*8350*/  IADD3 R5, P0, RZ, -R14, RZ ;  /* 0x8000000eff057210 */ /* 0x000fe20007f1e0ff */
[----:B------:R-:W-:Y:S01]  /*8360*/  ULDC UR6, c[0x0][0x154] ;  /* 0x0000550000067ab9 */ /* 0x000fe20000000800 */
[----:B-1----:R-:W-:Y:S01]  /*8370*/  I2FP.F32.U32 R7, R20 ;  /* 0x0000001400077245 */ /* 0x002fe20000201000 */
[----:B------:R-:W1:Y:S01]  /*8380*/  F2I.U32.TRUNC.NTZ R22, R22 ;  /* 0x0000001600167305 */ /* 0x000e62000020f000 */
[----:B------:R-:W-:Y:S01]  /*8390*/  ULDC.64 UR4, c[0x0][0x620] ;  /* 0x0001880000047ab9 */ /* 0x000fe20000000a00 */
[----:B------:R-:W-:Y:S01]  /*83a0*/  IMAD.X R4, RZ, RZ, ~R4, P0 ;  /* 0x000000ffff047224 */ /* 0x000fe200000e0e04 */
[----:B------:R-:W-:Y:S01]  /*83b0*/  ISETP.NE.AND P2, PT, R2, 0x1, PT ;  /* 0x000000010200780c */ /* 0x000fe20003f45270 */
[----:B------:R-:W-:Y:S01]  /*83c0*/  FMUL R23, R7, UR6 ;  /* 0x0000000607177c20 */ /* 0x000fe20008400000 */
[----:B------:R-:W2:Y:S01]  /*83d0*/  LDC R25, c[0x0][0x148] ;  /* 0x00005200ff197b82 */ /* 0x000ea20000000800 */
[----:B------:R-:W-:Y:S01]  /*83e0*/  IMAD R4, R4, UR4, RZ ;  /* 0x0000000404047c24 */ /* 0x000fe2000f8e02ff */
[----:B------:R-:W-:-:S02]  /*83f0*/  ULDC.64 UR6, c[0x0][0x640] ;  /* 0x0001900000067ab9 */ /* 0x000fc40000000a00 */
[----:B------:R-:W-:Y:S01]  /*8400*/  ISETP.NE.U32.AND P0, PT, RZ, UR6, PT ;  /* 0x00000006ff007c0c */ /* 0x000fe2000bf05070 */
[----:B------:R-:W3:Y:S01]  /*8410*/  F2I.U32.TRUNC.NTZ R23, R23 ;  /* 0x0000001700177305 */ /* 0x000ee2000020f000 */
[C---:B------:R-:W-:Y:S02]  /*8420*/  IMAD R7, R5.reuse, UR5, R4 ;  /* 0x0000000505077c24 */ /* 0x040fe4000f8e0204 */
[----:B------:R-:W-:Y:S01]  /*8430*/  IMAD.WIDE.U32 R4, R5, UR4, R16 ;  /* 0x0000000405047c25 */ /* 0x000fe2000f8e0010 */
[----:B------:R-:W-:Y:S01]  /*8440*/  ULDC UR4, c[0x0][0x618] ;  /* 0x0001860000047ab9 */ /* 0x000fe20000000800 */
[----:B------:R-:W-:Y:S02]  /*8450*/  ISETP.NE.AND.EX P0, PT, RZ, UR7, PT, P0 ;  /* 0x00000007ff007c0c */ /* 0x000fe4000bf05300 */
[----:B------:R-:W-:Y:S02]  /*8460*/  IMAD.IADD R5, R5, 0x1, R7 ;  /* 0x0000000105057824 */ /* 0x000fe400078e0207 */
[----:B-1----:R-:W-:-:S03]  /*8470*/  IMAD.MOV R22, RZ, RZ, -R22 ;  /* 0x000000ffff167224 */ /* 0x002fc600078e0a16 */
[----:B------:R-:W-:Y:S01]  /*8480*/  SHF.R.U64 R21, R4, UR4, R5 ;  /* 0x0000000404157c19 */ /* 0x000fe20008001205 */
[----:B0-----:R-:W-:Y:S01]  /*8490*/  IMAD R15, R6, R22, R15 ;  /* 0x00000016060f7224 */ /* 0x001fe200078e020f */
[----:B------:R-:W-:Y:S01]  /*84a0*/  SHF.R.U32.HI R4, RZ, UR4, R5 ;  /* 0x00000004ff047c19 */ /* 0x000fe20008011605 */
[----:B------:R-:W-:Y:S01]  /*84b0*/  ULDC UR4, c[0x0][0x608] ;  /* 0x0001820000047ab9 */ /* 0x000fe20000000800 */
[----:B---3--:R-:W-:Y:S02]  /*84c0*/  IMAD.MOV R6, RZ, RZ, -R23 ;  /* 0x000000ffff067224 */ /* 0x008fe400078e0a17 */
[--C-:B------:R-:W-:Y:S02]  /*84d0*/  SHF.R.U64 R22, R21, UR4, R4.reuse ;  /* 0x0000000415167c19 */ /* 0x100fe40008001204 */
[----:B------:R-:W-:Y:S01]  /*84e0*/  SHF.R.U32.HI R5, RZ, UR4, R4 ;  /* 0x00000004ff057c19 */ /* 0x000fe20008011604 */
[----:B------:R-:W-:Y:S01]  /*84f0*/  ULDC UR4, c[0x0][0x658] ;  /* 0x0001960000047ab9 */ /* 0x000fe20000000800 */
[----:B--2---:R-:W-:-:S02]  /*8500*/  @P2 IMAD R15, R25, R6, R20 ;  /* 0x00000006190f2224 */ /* 0x004fc400078e0214 */
[--C-:B------:R-:W-:Y:S02]  /*8510*/  SHF.R.U64 R20, R22, UR4, R5.reuse ;  /* 0x0000000416147c19 */ /* 0x100fe40008001205 */
[----:B------:R-:W-:-:S03]  /*8520*/  SHF.R.U32.HI R23, RZ, UR4, R5 ;  /* 0x00000004ff177c19 */ /* 0x000fc60008011605 */
[----:B------:R-:W-:Y:S02]  /*8530*/  IMAD.MOV.U32 R6, RZ, RZ, R20 ;  /* 0x000000ffff067224 */ /* 0x000fe400078e0014 */
[----:B------:R-:W-:Y:S01]  /*8540*/  IMAD.MOV.U32 R5, RZ, RZ, R23 ;  /* 0x000000ffff057224 */ /* 0x000fe200078e0017 */
[----:B------:R-:W-:Y:S06]  /*8550*/  @!P0 BRA `(.L_x_175) ;  /* 0x00000000002c8947 */ /* 0x000fec0003800000 */
        /* <DEDUP_REMOVED lines=9> */
[----:B------:R-:W-:-:S04]  /*85f0*/  IMAD.WIDE.U32.X R4, R23, UR7, R4, P1 ;  /* 0x0000000717047c25 */ /* 0x000fc800088e0404 */
[----:B------:R-:W-:-:S07]  /*8600*/  IMAD.MOV.U32 R6, RZ, RZ, R4 ;  /* 0x000000ffff067224 */ /* 0x000fce00078e0004 */
.L_x_175:
[----:B------:R-:W-:Y:S01]  /*8610*/  ULDC UR4, c[0x0][0x648] ;  /* 0x0001920000047ab9 */ /* 0x000fe20000000800 */
[----:B------:R-:W-:Y:S01]  /*8620*/  LOP3.LUT R4, R22, UR16, RZ, 0xc0, !PT ;  /* 0x0000001016047c12 */ /* 0x000fe2000f8ec0ff */
[----:B------:R-:W-:Y:S01]  /*8630*/  ULDC UR5, c[0x0][0x610] ;  /* 0x0001840000057ab9 */ /* 0x000fe20000000800 */
[----:B------:R-:W-:Y:S01]  /*8640*/  SHF.R.U64 R5, R6, UR4, R5 ;  /* 0x0000000406057c19 */ /* 0x000fe20008001205 */
[----:B------:R-:W-:Y:S01]  /*8650*/  ULDC UR4, c[0x0][0x638] ;  /* 0x00018e0000047ab9 */ /* 0x000fe20000000800 */
[----:B------:R-:W-:-:S03]  /*8660*/  LOP3.LUT R21, R21, UR15, RZ, 0xc0, !PT ;  /* 0x0000000f15157c12 */ /* 0x000fc6000f8ec0ff */
[----:B------:R-:W-:Y:S02]  /*8670*/  IMAD.MOV R7, RZ, RZ, -R5 ;  /* 0x000000ffff077224 */ /* 0x000fe400078e0a05 */
[----:B------:R-:W-:Y:S02]  /*8680*/  IMAD R4, R5, UR17, R4 ;  /* 0x0000001105047c24 */ /* 0x000fe4000f8e0204 */
[----:B------:R-:W-:Y:S01]  /*8690*/  IMAD R20, R7, UR4, R20 ;  /* 0x0000000407147c24 */ /* 0x000fe2000f8e0214 */
[----:B------:R-:W-:Y:S01]  /*86a0*/  ULDC UR4, c[0x0][0x600] ;  /* 0x0001800000047ab9 */ /* 0x000fe20000000800 */
[----:B------:R-:W-:Y:S02]  /*86b0*/  IMAD R15, R4, UR5, R15 ;  /* 0x00000005040f7c24 */ /* 0x000fe4000f8e020f */
[----:B------:R-:W-:Y:S02]  /*86c0*/  IMAD R20, R20, UR4, R21 ;  /* 0x0000000414147c24 */ /* 0x000fe4000f8e0215 */
[----:B------:R-:W-:-:S02]  /*86d0*/  IMAD.MOV.U32 R4, RZ, RZ, 0x1 ;  /* 0x00000001ff047424 */ /* 0x000fc400078e00ff */
[----:B------:R-:W-:Y:S01]  /*86e0*/  IMAD.MOV.U32 R7, RZ, RZ, R14 ;  /* 0x000000ffff077224 */ /* 0x000fe200078e000e */
[----:B------:R-:W-:Y:S02]  /*86f0*/  SEL R21, R20, R15, !P2 ;  /* 0x0000000f14157207 */ /* 0x000fe40005000000 */
[----:B------:R-:W-:-:S07]  /*8700*/  SEL R20, R15, R20, !P2 ;  /* 0x000000140f147207 */ /* 0x000fce0005000000 */
.L_x_173:
[----:B------:R-:W-:Y:S05]  /*8710*/  BSYNC B1 ;  /* 0x0000000000017941 */ /* 0x000fea0003800000 */
.L_x_172:
[----:B------:R-:W-:-:S13]  /*8720*/  LOP3.LUT P0, RZ, R4, 0xff, RZ, 0xc0, !PT ;  /* 0x000000ff04ff7812 */ /* 0x000fda000780c0ff */
[----:B------:R-:W-:Y:S05]  /*8730*/  @P0 BRA `(.L_x_176) ;  /* 0xfffffff400400947 */ /* 0x000fea000383ffff */
[----:B------:R-:W-:Y:S05]  /*8740*/  BSYNC B0 ;  /* 0x0000000000007941 */ /* 0x000fea0003800000 */
.L_x_165:
[----:B------:R-:W-:-:S03]  /*8750*/  UMOV UR4, 0xffffffff ;  /* 0xffffffff00047882 */ /* 0x000fc60000000000 */
[----:B------:R-:W-:Y:S05]  /*8760*/  BRA.DIV UR4, `(.L_x_177) ;  /* 0x0000000a04107947 */ /* 0x000fea000b800000 */
[----:B------:R-:W-:-:S13]  /*8770*/  ELECT P6, URZ, PT ;  /* 0x00000000003f782f */ /* 0x000fda00038c0000 */
.L_x_198:
[----:B------:R-:W-:Y:S04]  /*8780*/  BSSY B0, `(.L_x_178) ;  /* 0x000006a000007945 */ /* 0x000fe80003800000 */
[----:B------:R-:W-:Y:S05]  /*8790*/  @!P6 BRA `(.L_x_179) ;  /* 0x0000000400a0e947 */ /* 0x000fea0003800000 */
[----:B------:R-:W-:-:S04]  /*87a0*/  LOP3.LUT R18, R18, 0x2, RZ, 0xfc, !PT ;  /* 0x0000000212127812 */ /* 0x000fc800078efcff */
[----:B------:R-:W-:-:S13]  /*87b0*/  ISETP.NE.AND P0, PT, R18, 0x3, PT ;  /* 0x000000031200780c */ /* 0x000fda0003f05270 */
[----:B------:R-:W-:Y:S05]  /*87c0*/  @!P0 BRA `(.L_x_180) ;  /* 0x0000000000048947 */ /* 0x000fea0003800000 */
[----:B------:R-:W-:Y:S01]  /*87d0*/  BPT.TRAP 0x1 ;  /* 0x000000040000795c */ /* 0x000fe20000300000 */
.L_x_180:
[----:B------:R-:W0:Y:S01]  /*87e0*/  S2R R5, SR_CgaCtaId ;  /* 0x0000000000057919 */ /* 0x000e220000008800 */
[----:B------:R-:W-:Y:S02]  /*87f0*/  MOV R0, 0x400 ;  /* 0x0000040000007802 */ /* 0x000fe40000000f00 */
[----:B------:R-:W-:Y:S02]  /*8800*/  SHF.L.U32 R2, R3, 0x1f, RZ ;  /* 0x0000001f03027819 */ /* 0x000fe400000006ff */
[----:B0-----:R-:W-:-:S05]  /*8810*/  LEA R5, R5, R0, 0x18 ;  /* 0x0000000005057211 */ /* 0x001fca00078ec0ff */
[----:B------:R-:W-:-:S04]  /*8820*/  VIADD R5, R5, 0x58 ;  /* 0x0000005805057836 */ /* 0x000fc80000000000 */
[C---:B------:R-:W-:Y:S02]  /*8830*/  IMAD R7, R8.reuse, 0x8, R5 ;  /* 0x0000000808077824 */ /* 0x040fe400078e0205 */
[----:B------:R-:W-:Y:S02]  /*8840*/  VIADD R8, R8, 0x1 ;  /* 0x0000000108087836 */ /* 0x000fe40000000000 */
[----:B------:R-:W0:Y:S03]  /*8850*/  SYNCS.PHASECHK.TRANS64.TRYWAIT P0, [R7+URZ], R2 ;  /* 0x00000002070075a7 */ /* 0x000e26000800017f */
[----:B------:R-:W-:-:S04]  /*8860*/  ISETP.NE.AND P1, PT, R8, 0xb, PT ;  /* 0x0000000b0800780c */ /* 0x000fc80003f25270 */
[----:B------:R-:W-:Y:S02]  /*8870*/  SEL R0, RZ, 0x1, P1 ;  /* 0x00000001ff007807 */ /* 0x000fe40000800000 */
[----:B------:R-:W-:Y:S02]  /*8880*/  SEL R8, R8, RZ, P1 ;  /* 0x000000ff08087207 */ /* 0x000fe40000800000 */
[----:B------:R-:W-:-:S03]  /*8890*/  LOP3.LUT R9, R3, R0, RZ, 0x3c, !PT ;  /* 0x0000000003097212 */ /* 0x000fc600078e3cff */
[----:B------:R-:W-:Y:S01]  /*88a0*/  IMAD R6, R8, 0x8, R5 ;  /* 0x0000000808067824 */ /* 0x000fe200078e0205 */
[----:B------:R-:W-:Y:S01]  /*88b0*/  SHF.L.U32 R3, R9, 0x1f, RZ ;  /* 0x0000001f09037819 */ /* 0x000fe200000006ff */
[----:B0-----:R-:W-:Y:S06]  /*88c0*/  @!P0 BRA `(.L_x_181) ;  /* 0x0000000400d88947 */ /* 0x001fec0003800000 */
.L_x_199:
[----:B------:R-:W1:Y:S01]  /*88d0*/  SYNCS.PHASECHK.TRANS64.TRYWAIT P0, [R6+URZ], R3 ;  /* 0x00000003060075a7 */ /* 0x000e62000800017f */
[----:B------:R-:W-:-:S05]  /*88e0*/  VIADD R0, R8, 0x1 ;  /* 0x0000000108007836 */ /* 0x000fca0000000000 */
[----:B------:R-:W-:-:S04]  /*88f0*/  ISETP.NE.AND P1, PT, R0, 0xb, PT ;  /* 0x0000000b0000780c */ /* 0x000fc80003f25270 */
[----:B0-----:R-:W-:Y:S02]  /*8900*/  SEL R2, RZ, 0x1, P1 ;  /* 0x00000001ff027807 */ /* 0x001fe40000800000 */
[----:B------:R-:W-:Y:S02]  /*8910*/  SEL R0, R0, RZ, P1 ;  /* 0x000000ff00007207 */ /* 0x000fe40000800000 */
[----:B------:R-:W-:-:S03]  /*8920*/  LOP3.LUT R9, R9, R2, RZ, 0x3c, !PT ;  /* 0x0000000209097212 */ /* 0x000fc600078e3cff */
[----:B------:R-:W-:Y:S01]  /*8930*/  IMAD R7, R0, 0x8, R5 ;  /* 0x0000000800077824 */ /* 0x000fe200078e0205 */
[----:B------:R-:W-:Y:S01]  /*8940*/  SHF.L.U32 R4, R9, 0x1f, RZ ;  /* 0x0000001f09047819 */ /* 0x000fe200000006ff */
[----:B-1----:R-:W-:Y:S06]  /*8950*/  @!P0 BRA `(.L_x_182) ;  /* 0x0000000400c88947 */ /* 0x002fec0003800000 */
.L_x_200:
[----:B------:R-:W1:Y:S01]  /*8960*/  SYNCS.PHASECHK.TRANS64.TRYWAIT P0, [R7+URZ], R4 ;  /* 0x00000004070075a7 */ /* 0x000e62000800017f */
[----:B------:R-:W-:-:S05]  /*8970*/  VIADD R0, R0, 0x1 ;  /* 0x0000000100007836 */ /* 0x000fca0000000000 */
[----:B------:R-:W-:-:S04]  /*8980*/  ISETP.NE.AND P1, PT, R0, 0xb, PT ;  /* 0x0000000b0000780c */ /* 0x000fc80003f25270 */
[----:B------:R-:W-:Y:S02]  /*8990*/  SEL R2, RZ, 0x1, P1 ;  /* 0x00000001ff027807 */ /* 0x000fe40000800000 */
[----:B------:R-:W-:Y:S02]  /*89a0*/  SEL R0, R0, RZ, P1 ;  /* 0x000000ff00007207 */ /* 0x000fe40000800000 */
[----:B------:R-:W-:-:S03]  /*89b0*/  LOP3.LUT R9, R9, R2, RZ, 0x3c, !PT ;  /* 0x0000000209097212 */ /* 0x000fc600078e3cff */
[----:B0-----:R-:W-:Y:S01]  /*89c0*/  IMAD R6, R0, 0x8, R5 ;  /* 0x0000000800067824 */ /* 0x001fe200078e0205 */
[----:B------:R-:W-:Y:S01]  /*89d0*/  SHF.L.U32 R3, R9, 0x1f, RZ ;  /* 0x0000001f09037819 */ /* 0x000fe200000006ff */
[----:B-1----:R-:W-:Y:S06]  /*89e0*/  @!P0 BRA `(.L_x_183) ;  /* 0x0000000400b88947 */ /* 0x002fec0003800000 */
.L_x_201:
        /* <DEDUP_REMOVED lines=9> */
.L_x_202:
        /* <DEDUP_REMOVED lines=9> */
.L_x_203:
        /* <DEDUP_REMOVED lines=9> */
.L_x_204:
        /* <DEDUP_REMOVED lines=9> */
.L_x_205:
        /* <DEDUP_REMOVED lines=9> */
.L_x_206:
        /* <DEDUP_REMOVED lines=9> */
.L_x_207:
[----:B------:R-:W1:Y:S01]  /*8d50*/  SYNCS.PHASECHK.TRANS64.TRYWAIT P0, [R6+URZ], R3 ;  /* 0x00000003060075a7 */ /* 0x000e62000800017f */
[----:B------:R-:W-:-:S05]  /*8d60*/  VIADD R0, R0, 0x1 ;  /* 0x0000000100007836 */ /* 0x000fca0000000000 */
[----:B------:R-:W-:-:S04]  /*8d70*/  ISETP.NE.AND P1, PT, R0, 0xb, PT ;  /* 0x0000000b0000780c */ /* 0x000fc80003f25270 */
[----:B------:R-:W-:Y:S02]  /*8d80*/  SEL R2, RZ, 0x1, P1 ;  /* 0x00000001ff027807 */ /* 0x000fe40000800000 */
[----:B------:R-:W-:Y:S02]  /*8d90*/  SEL R0, R0, RZ, P1 ;  /* 0x000000ff00007207 */ /* 0x000fe40000800000 */
[----:B------:R-:W-:Y:S01]  /*8da0*/  LOP3.LUT R2, R9, R2, RZ, 0x3c, !PT ;  /* 0x0000000209027212 */ /* 0x000fe200078e3cff */
[----:B-1----:R-:W-:Y:S06]  /*8db0*/  @!P0 BRA `(.L_x_190) ;  /* 0x0000000400508947 */ /* 0x002fec0003800000 */
.L_x_208:
[----:B------:R-:W-:Y:S01]  /*8dc0*/  IMAD R5, R0, 0x8, R5 ;  /* 0x0000000800057824 */ /* 0x000fe200078e0205 */
[----:B------:R-:W-:-:S07]  /*8dd0*/  SHF.L.U32 R0, R2, 0x1f, RZ ;  /* 0x0000001f02007819 */ /* 0x000fce00000006ff */
.L_x_191:
[----:B--2---:R2:W3:Y:S02]  /*8de0*/  SYNCS.PHASECHK.TRANS64.TRYWAIT P0, [R5+URZ], R0 ;  /* 0x00000000050075a7 */ /* 0x0044e4000800017f */
[----:B---3--:R-:W-:Y:S05]  /*8df0*/  @!P0 NANOSLEEP.SYNCS 0x989680 ;  /* 0x009896800000895d */ /* 0x008fea0003900000 */
[----:B------:R-:W3:Y:S02]  /*8e00*/  @!P0 SYNCS.PHASECHK.TRANS64 P0, [R5+URZ], R0 ;  /* 0x00000000050085a7 */ /* 0x000ee4000800007f */
[----:B---3--:R-:W-:Y:S05]  /*8e10*/  @!P0 BRA `(.L_x_191) ;  /* 0xfffffffc00f08947 */ /* 0x008fea000383ffff */
.L_x_179:
[----:B------:R-:W-:Y:S05]  /*8e20*/  BSYNC B0 ;  /* 0x0000000000007941 */ /* 0x000fea0003800000 */
.L_x_178:
[----:B------:R-:W-:Y:S05]  /*8e30*/  EXIT ;  /* 0x000000000000794d */ /* 0x000fea0003800000 */
.L_x_22:
[----:B-1----:R1:W2:Y:S02]  /*8e40*/  SYNCS.PHASECHK.TRANS64.TRYWAIT P1, [R3+URZ], R0 ;  /* 0x00000000030075a7 */ /* 0x0022a4000802017f */
[----:B--2---:R-:W-:Y:S05]  /*8e50*/  @!P1 NANOSLEEP.SYNCS 0x989680 ;  /* 0x009896800000995d */ /* 0x004fea0003900000 */
[----:B------:R-:W2:Y:S02]  /*8e60*/  @!P1 SYNCS.PHASECHK.TRANS64 P1, [R3+URZ], R0 ;  /* 0x00000000030095a7 */ /* 0x000ea4000802007f */
[----:B--2---:R-:W-:Y:S05]  /*8e70*/  @!P1 BRA `(.L_x_22) ;  /* 0xfffffffc00f09947 */ /* 0x004fea000383ffff */
[----:B------:R-:W-:Y:S05]  /*8e80*/  BRA `(.L_x_21) ;  /* 0xffffff8800947947 */ /* 0x000fea000383ffff */
.L_x_27:
[----:B-1----:R1:W2:Y:S02]  /*8e90*/  SYNCS.PHASECHK.TRANS64.TRYWAIT P1, [R5+URZ], R4 ;  /* 0x00000004050075a7 */ /* 0x0022a4000802017f */
[----:B--2---:R-:W-:Y:S05]  /*8ea0*/  @!P1 NANOSLEEP.SYNCS 0x989680 ;  /* 0x009896800000995d */ /* 0x004fea0003900000 */
[----:B------:R-:W2:Y:S02]  /*8eb0*/  @!P1 SYNCS.PHASECHK.TRANS64 P1, [R5+URZ], R4 ;  /* 0x00000004050095a7 */ /* 0x000ea4000802007f */
[----:B--2---:R-:W-:Y:S05]  /*8ec0*/  @!P1 BRA `(.L_x_27) ;  /* 0xfffffffc00f09947 */ /* 0x004fea000383ffff */
[----:B------:R-:W-:Y:S05]  /*8ed0*/  BRA `(.L_x_26) ;  /* 0xffffff8c00687947 */ /* 0x000fea000383ffff */
.L_x_166:
[----:B------:R-:W-:Y:S01]  /*8ee0*/  BSSY B1, `(.L_x_192) ;  /* 0x0000006000017945 */ /* 0x000fe20003800000 */
[----:B------:R-:W-:-:S07]  /*8ef0*/  IMAD.MOV.U32 R15, RZ, RZ, -0x1 ;  /* 0xffffffffff0f7424 */ /* 0x000fce00078e00ff */
[----:B------:R-:W-:Y:S05]  /*8f00*/  WARPSYNC.COLLECTIVE R15, `(.L_x_193) ;  /* 0x000000000f0c7348 */ /* 0x000fea0003c00000 */
[----:B------:R-:W-:Y:S02]  /*8f10*/  ELECT P6, UR62, PT ;  /* 0x00000000003e782f */ /* 0x000fe400038c0000 */
[----:B------:R-:W-:Y:S01]  /*8f20*/  MOV R14, UR62 ;  /* 0x0000003e000e7c02 */ /* 0x000fe20008000f00 */
[----:B------:R-:W-:Y:S10]  /*8f30*/  ENDCOLLECTIVE ;  /* 0x000000000000791b */ /* 0x000ff40003800000 */
.L_x_193:
[----:B------:R-:W-:Y:S05]  /*8f40*/  BSYNC B1 ;  /* 0x0000000000017941 */ /* 0x000fea0003800000 */
.L_x_192:
[----:B------:R-:W-:Y:S05]  /*8f50*/  BRA `(.L_x_194) ;  /* 0xffffffec00447947 */ /* 0x000fea000383ffff */
.L_x_169:
[----:B-1----:R1:W2:Y:S02]  /*8f60*/  SYNCS.PHASECHK.TRANS64.TRYWAIT P0, [R23+URZ+0x58], R14 ;  /* 0x0000580e170075a7 */ /* 0x0022a4000800017f */
[----:B--2---:R-:W-:Y:S05]  /*8f70*/  @!P0 NANOSLEEP.SYNCS 0x989680 ;  /* 0x009896800000895d */ /* 0x004fea0003900000 */
[----:B------:R-:W2:Y:S02]  /*8f80*/  @!P0 SYNCS.PHASECHK.TRANS64 P0, [R23+URZ+0x58], R14 ;  /* 0x0000580e170085a7 */ /* 0x000ea4000800007f */
[----:B--2---:R-:W-:Y:S05]  /*8f90*/  @!P0 BRA `(.L_x_169) ;  /* 0xfffffffc00f08947 */ /* 0x004fea000383ffff */
[----:B------:R-:W-:Y:S05]  /*8fa0*/  BRA `(.L_x_195) ;  /* 0xffffffec007c7947 */ /* 0x000fea000383ffff */
.L_x_177:
[----:B------:R-:W-:Y:S01]  /*8fb0*/  BSSY B0, `(.L_x_196) ;  /* 0x0000006000007945 */ /* 0x000fe20003800000 */
[----:B------:R-:W-:-:S07]  /*8fc0*/  IMAD.MOV.U32 R15, RZ, RZ, -0x1 ;  /* 0xffffffffff0f7424 */ /* 0x000fce00078e00ff */
[----:B------:R-:W-:Y:S05]  /*8fd0*/  WARPSYNC.COLLECTIVE R15, `(.L_x_197) ;  /* 0x000000000f0c7348 */ /* 0x000fea0003c00000 */
[----:B------:R-:W-:Y:S02]  /*8fe0*/  ELECT P6, UR62, PT ;  /* 0x00000000003e782f */ /* 0x000fe400038c0000 */
[----:B------:R-:W-:Y:S01]  /*8ff0*/  MOV R14, UR62 ;  /* 0x0000003e000e7c02 */ /* 0x000fe20008000f00 */
[----:B------:R-:W-:Y:S10]  /*9000*/  ENDCOLLECTIVE ;  /* 0x000000000000791b */ /* 0x000ff40003800000 */
.L_x_197:
[----:B------:R-:W-:Y:S05]  /*9010*/  BSYNC B0 ;  /* 0x0000000000007941 */ /* 0x000fea0003800000 */
.L_x_196:
[----:B------:R-:W-:Y:S05]  /*9020*/  BRA `(.L_x_198) ;  /* 0xfffffff400d47947 */ /* 0x000fea000383ffff */
.L_x_181:
[----:B0-----:R0:W1:Y:S02]  /*9030*/  SYNCS.PHASECHK.TRANS64.TRYWAIT P0, [R7+URZ], R2 ;  /* 0x00000002070075a7 */ /* 0x001064000800017f */
[----:B-1----:R-:W-:Y:S05]  /*9040*/  @!P0 NANOSLEEP.SYNCS 0x989680 ;  /* 0x009896800000895d */ /* 0x002fea0003900000 */
[----:B------:R-:W1:Y:S02]  /*9050*/  @!P0 SYNCS.PHASECHK.TRANS64 P0, [R7+URZ], R2 ;  /* 0x00000002070085a7 */ /* 0x000e64000800007f */
[----:B-1----:R-:W-:Y:S05]  /*9060*/  @!P0 BRA `(.L_x_181) ;  /* 0xfffffffc00f08947 */ /* 0x002fea000383ffff */
[----:B------:R-:W-:Y:S05]  /*9070*/  BRA `(.L_x_199) ;  /* 0xfffffff800147947 */ /* 0x000fea000383ffff */
.L_x_182:
[----:B0-----:R0:W1:Y:S02]  /*9080*/  SYNCS.PHASECHK.TRANS64.TRYWAIT P0, [R6+URZ], R3 ;  /* 0x00000003060075a7 */ /* 0x001064000800017f */
[----:B-1----:R-:W-:Y:S05]  /*9090*/  @!P0 NANOSLEEP.SYNCS 0x989680 ;  /* 0x009896800000895d */ /* 0x002fea0003900000 */
[----:B------:R-:W1:Y:S02]  /*90a0*/  @!P0 SYNCS.PHASECHK.TRANS64 P0, [R6+URZ], R3 ;  /* 0x00000003060085a7 */ /* 0x000e64000800007f */
[----:B-1----:R-:W-:Y:S05]  /*90b0*/  @!P0 BRA `(.L_x_182) ;  /* 0xfffffffc00f08947 */ /* 0x002fea000383ffff */
[----:B------:R-:W-:Y:S05]  /*90c0*/  BRA `(.L_x_200) ;  /* 0xfffffff800247947 */ /* 0x000fea000383ffff */
.L_x_183:
[----:B0-----:R0:W1:Y:S02]  /*90d0*/  SYNCS.PHASECHK.TRANS64.TRYWAIT P0, [R7+URZ], R4 ;  /* 0x00000004070075a7 */ /* 0x001064000800017f */
[----:B-1----:R-:W-:Y:S05]  /*90e0*/  @!P0 NANOSLEEP.SYNCS 0x989680 ;  /* 0x009896800000895d */ /* 0x002fea0003900000 */
[----:B------:R-:W1:Y:S02]  /*90f0*/  @!P0 SYNCS.PHASECHK.TRANS64 P0, [R7+URZ], R4 ;  /* 0x00000004070085a7 */ /* 0x000e64000800007f */
[----:B-1----:R-:W-:Y:S05]  /*9100*/  @!P0 BRA `(.L_x_183) ;  /* 0xfffffffc00f08947 */ /* 0x002fea000383ffff */
[----:B------:R-:W-:Y:S05]  /*9110*/  BRA `(.L_x_201) ;  /* 0xfffffff800347947 */ /* 0x000fea000383ffff */
.L_x_184:
[----:B0-----:R0:W1:Y:S02]  /*9120*/  SYNCS.PHASECHK.TRANS64.TRYWAIT P0, [R6+URZ], R3 ;  /* 0x00000003060075a7 */ /* 0x001064000800017f */
[----:B-1----:R-:W-:Y:S05]  /*9130*/  @!P0 NANOSLEEP.SYNCS 0x989680 ;  /* 0x009896800000895d */ /* 0x002fea0003900000 */
[----:B------:R-:W1:Y:S02]  /*9140*/  @!P0 SYNCS.PHASECHK.TRANS64 P0, [R6+URZ], R3 ;  /* 0x00000003060085a7 */ /* 0x000e64000800007f */
[----:B-1----:R-:W-:Y:S05]  /*9150*/  @!P0 BRA `(.L_x_184) ;  /* 0xfffffffc00f08947 */ /* 0x002fea000383ffff */
[----:B------:R-:W-:Y:S05]  /*9160*/  BRA `(.L_x_202) ;  /* 0xfffffff800447947 */ /* 0x000fea000383ffff */
.L_x_185:
[----:B0-----:R0:W1:Y:S02]  /*9170*/  SYNCS.PHASECHK.TRANS64.TRYWAIT P0, [R7+URZ], R4 ;  /* 0x00000004070075a7 */ /* 0x001064000800017f */
[----:B-1----:R-:W-:Y:S05]  /*9180*/  @!P0 NANOSLEEP.SYNCS 0x989680 ;  /* 0x009896800000895d */ /* 0x002fea0003900000 */
[----:B------:R-:W1:Y:S02]  /*9190*/  @!P0 SYNCS.PHASECHK.TRANS64 P0, [R7+URZ], R4 ;  /* 0x00000004070085a7 */ /* 0x000e64000800007f */
[----:B-1----:R-:W-:Y:S05]  /*91a0*/  @!P0 BRA `(.L_x_185) ;  /* 0xfffffffc00f08947 */ /* 0x002fea000383ffff */
[----:B------:R-:W-:Y:S05]  /*91b0*/  BRA `(.L_x_203) ;  /* 0xfffffff800547947 */ /* 0x000fea000383ffff */
.L_x_186:
[----:B0-----:R0:W1:Y:S02]  /*91c0*/  SYNCS.PHASECHK.TRANS64.TRYWAIT P0, [R6+URZ], R3 ;  /* 0x00000003060075a7 */ /* 0x001064000800017f */
[----:B-1----:R-:W-:Y:S05]  /*91d0*/  @!P0 NANOSLEEP.SYNCS 0x989680 ;  /* 0x009896800000895d */ /* 0x002fea0003900000 */
[----:B------:R-:W1:Y:S02]  /*91e0*/  @!P0 SYNCS.PHASECHK.TRANS64 P0, [R6+URZ], R3 ;  /* 0x00000003060085a7 */ /* 0x000e64000800007f */
[----:B-1----:R-:W-:Y:S05]  /*91f0*/  @!P0 BRA `(.L_x_186) ;  /* 0xfffffffc00f08947 */ /* 0x002fea000383ffff */
[----:B------:R-:W-:Y:S05]  /*9200*/  BRA `(.L_x_204) ;  /* 0xfffffff800647947 */ /* 0x000fea000383ffff */
.L_x_187:
[----:B0-----:R0:W1:Y:S02]  /*9210*/  SYNCS.PHASECHK.TRANS64.TRYWAIT P0, [R7+URZ], R4 ;  /* 0x00000004070075a7 */ /* 0x001064000800017f */
[----:B-1----:R-:W-:Y:S05]  /*9220*/  @!P0 NANOSLEEP.SYNCS 0x989680 ;  /* 0x009896800000895d */ /* 0x002fea0003900000 */
[----:B------:R-:W1:Y:S02]  /*9230*/  @!P0 SYNCS.PHASECHK.TRANS64 P0, [R7+URZ], R4 ;  /* 0x00000004070085a7 */ /* 0x000e64000800007f */
[----:B-1----:R-:W-:Y:S05]  /*9240*/  @!P0 BRA `(.L_x_187) ;  /* 0xfffffffc00f08947 */ /* 0x002fea000383ffff */
[----:B------:R-:W-:Y:S05]  /*9250*/  BRA `(.L_x_205) ;  /* 0xfffffff800747947 */ /* 0x000fea000383ffff */
.L_x_188:
[----:B0-----:R0:W1:Y:S02]  /*9260*/  SYNCS.PHASECHK.TRANS64.TRYWAIT P0, [R6+URZ], R3 ;  /* 0x00000003060075a7 */ /* 0x001064000800017f */
[----:B-1----:R-:W-:Y:S05]  /*9270*/  @!P0 NANOSLEEP.SYNCS 0x989680 ;  /* 0x009896800000895d */ /* 0x002fea0003900000 */
[----:B------:R-:W1:Y:S02]  /*9280*/  @!P0 SYNCS.PHASECHK.TRANS64 P0, [R6+URZ], R3 ;  /* 0x00000003060085a7 */ /* 0x000e64000800007f */
[----:B-1----:R-:W-:Y:S05]  /*9290*/  @!P0 BRA `(.L_x_188) ;  /* 0xfffffffc00f08947 */ /* 0x002fea000383ffff */
[----:B------:R-:W-:Y:S05]  /*92a0*/  BRA `(.L_x_206) ;  /* 0xfffffff800847947 */ /* 0x000fea000383ffff */
.L_x_189:
[----:B0-----:R0:W1:Y:S02]  /*92b0*/  SYNCS.PHASECHK.TRANS64.TRYWAIT P0, [R7+URZ], R4 ;  /* 0x00000004070075a7 */ /* 0x001064000800017f */
[----:B-1----:R-:W-:Y:S05]  /*92c0*/  @!P0 NANOSLEEP.SYNCS 0x989680 ;  /* 0x009896800000895d */ /* 0x002fea0003900000 */
[----:B------:R-:W1:Y:S02]  /*92d0*/  @!P0 SYNCS.PHASECHK.TRANS64 P0, [R7+URZ], R4 ;  /* 0x00000004070085a7 */ /* 0x000e64000800007f */
[----:B-1----:R-:W-:Y:S05]  /*92e0*/  @!P0 BRA `(.L_x_189) ;  /* 0xfffffffc00f08947 */ /* 0x002fea000383ffff */
[----:B------:R-:W-:Y:S05]  /*92f0*/  BRA `(.L_x_207) ;  /* 0xfffffff800947947 */ /* 0x000fea000383ffff */
.L_x_190:
[----:B-1----:R1:W2:Y:S02]  /*9300*/  SYNCS.PHASECHK.TRANS64.TRYWAIT P0, [R6+URZ], R3 ;  /* 0x00000003060075a7 */ /* 0x0022a4000800017f */
[----:B--2---:R-:W-:Y:S05]  /*9310*/  @!P0 NANOSLEEP.SYNCS 0x989680 ;  /* 0x009896800000895d */ /* 0x004fea0003900000 */
[----:B------:R-:W2:Y:S02]  /*9320*/  @!P0 SYNCS.PHASECHK.TRANS64 P0, [R6+URZ], R3 ;  /* 0x00000003060085a7 */ /* 0x000ea4000800007f */
[----:B--2---:R-:W-:Y:S05]  /*9330*/  @!P0 BRA `(.L_x_190) ;  /* 0xfffffffc00f08947 */ /* 0x004fea000383ffff */
[----:B------:R-:W-:Y:S05]  /*9340*/  BRA `(.L_x_208) ;  /* 0xfffffff8009c7947 */ /* 0x000fea000383ffff */
.L_x_209:
[----:B------:R-:W-:-:S00]  /*9350*/  BRA `(.L_x_209) ;  /* 0xfffffffc00fc7947 */ /* 0x000fc0000383ffff */
[----:B------:R-:W-:-:S00]  /*9360*/  NOP ;  /* 0x0000000000007918 */ /* 0x000fc00000000000 */
        /* <DEDUP_REMOVED lines=9> */
.L_x_210:


//--------------------- .nv.global.init           --------------------------
	.section	.nv.global.init,"aw",@progbits
.nv.global.init:
	.type		$str$22,@object
	.size		$str$22,($str$23 - $str$22)
$str$22:
        /*0000*/ 	.byte	0x6b, 0x5f, 0x74, 0x69, 0x6c, 0x65, 0x5f, 0x63, 0x6f, 0x75, 0x6e, 0x74, 0x20, 0x3e, 0x3d, 0x20
        /*0010*/ 	.byte	0x31, 0x00
	.type		$str$23,@object
	.size		$str$23,(__unnamed_1 - $str$23)
$str$23:
        /*0012*/ 	.byte	0x2f, 0x74, 0x6d, 0x70, 0x2f, 0x63, 0x75, 0x74, 0x6c, 0x61, 0x73, 0x73, 0x5f, 0x73, 0x77, 0x65
        /*0022*/ 	.byte	0x65, 0x70, 0x5f, 0x73, 0x72, 0x63, 0x2f, 0x69, 0x6e, 0x63, 0x6c, 0x75, 0x64, 0x65, 0x2f, 0x63
        /*0032*/ 	.byte	0x75, 0x74, 0x6c, 0x61, 0x73, 0x73, 0x2f, 0x67, 0x65, 0x6d, 0x6d, 0x2f, 0x63, 0x6f, 0x6c, 0x6c
        /*0042*/ 	.byte	0x65, 0x63, 0x74, 0x69, 0x76, 0x65, 0x2f, 0x73, 0x6d, 0x39, 0x30, 0x5f, 0x6d, 0x6d, 0x61, 0x5f
        /*0052*/ 	.byte	0x74, 0x6d, 0x61, 0x5f, 0x67, 0x6d, 0x6d, 0x61, 0x5f, 0x73, 0x73, 0x5f, 0x77, 0x61, 0x72, 0x70
        /*0062*/ 	.byte	0x73, 0x70, 0x65, 0x63, 0x69, 0x61, 0x6c, 0x69, 0x7a, 0x65, 0x64, 0x2e, 0x68, 0x70, 0x70, 0x00
	.type		__unnamed_1,@object
	.size		__unnamed_1,(.L_0 - __unnamed_1)
__unnamed_1:
        /*0072*/ 	.byte	0x76, 0x6f, 0x69, 0x64, 0x20, 0x63, 0x75, 0x74, 0x6c, 0x61, 0x73, 0x73, 0x3a, 0x3a, 0x67, 0x65
        /* <DEDUP_REMOVED lines=180> */
        /*0bc2*/ 	.byte	0x74, 0x65, 0x3a, 0x3a, 0x69, 0x64, 0x65, 0x6e, 0x74, 0x69, 0x74, 0x79, 0x5d, 0x00
.L_0:


//--------------------- .nv.shared._ZN7cutlass13device_kernelINS_4gemm6kernel13GemmUniversalIN4cute5tupleIJiiiiEEENS1_10collective13CollectiveMmaINS1_34MainloopSm90TmaGmmaWarpSpecializedILi11ENS5_IJNS4_1CILi2EEENSA_ILi1EEESC_EEENS1_35KernelTmaWarpSpecializedCooperativeEEENS5_IJNSA_ILi256EEENSA_ILi64EEENSA_ILi32EEEEEENS_10bfloat16_tENS5_IJlSC_lEEESK_SL_NS4_8TiledMMAINS4_8MMA_AtomIJNS4_4SM904GMMA27MMA_64x64x16_F32BF16BF16_SSILNSP_5MajorE0ELSR_0ELNSP_7ScaleInE1ELSS_1EEEEEENS4_6LayoutISD_NS5_IJSC_NSA_ILi0EEESW_EEEEENS5_IJNS4_10UnderscoreESZ_SZ_EEEEENS4_13SM90_TMA_LOADENS4_14ComposedLayoutINS4_7SwizzleILi2ELi4ELi3EEENS4_18smem_ptr_flag_bitsILi16EEENSV_INS5_IJNSA_ILi8EEESI_EEENS5_IJSI_SC_EEEEEEEvNS4_8identityENS4_23SM90_TMA_LOAD_MULTICASTES1C_vS1D_EENS_8epilogue10collective6detail29Sm90TmaWarpSpecializedAdapterINS1H_15DefaultEpilogueISK_SL_SL_NS1G_6thread17LinearCombinationISK_Li1EffLNS1L_9ScaleType4KindE0ELNS_15FloatRoundStyleE2ESK_EENS1_15EpilogueDefaultEEEEEvvEEEEvNT_6ParamsE --------------------------
	.section	.nv.shared._ZN7cutlass13device_kernelINS_4gemm6kernel13GemmUniversalIN4cute5tupleIJiiiiEEENS1_10collective13CollectiveMmaINS1_34MainloopSm90TmaGmmaWarpSpecializedILi11ENS5_IJNS4_1CILi2EEENSA_ILi1EEESC_EEENS1_35KernelTmaWarpSpecializedCooperativeEEENS5_IJNSA_ILi256EEENSA_ILi64EEENSA_ILi32EEEEEENS_10bfloat16_tENS5_IJlSC_lEEESK_SL_NS4_8TiledMMAINS4_8MMA_AtomIJNS4_4SM904GMMA27MMA_64x64x16_F32BF16BF16_SSILNSP_5MajorE0ELSR_0ELNSP_7ScaleInE1ELSS_1EEEEEENS4_6LayoutISD_NS5_IJSC_NSA_ILi0EEESW_EEEEENS5_IJNS4_10UnderscoreESZ_SZ_EEEEENS4_13SM90_TMA_LOADENS4_14ComposedLayoutINS4_7SwizzleILi2ELi4ELi3EEENS4_18smem_ptr_flag_bitsILi16EEENSV_INS5_IJNSA_ILi8EEESI_EEENS5_IJSI_SC_EEEEEEEvNS4_8identityENS4_23SM90_TMA_LOAD_MULTICASTES1C_vS1D_EENS_8epilogue10collective6detail29Sm90TmaWarpSpecializedAdapterINS1H_15DefaultEpilogueISK_SL_SL_NS1G_6thread17LinearCombinationISK_Li1EffLNS1L_9ScaleType4KindE0ELNS_15FloatRoundStyleE2ESK_EENS1_15EpilogueDefaultEEEEEvvEEEEvNT_6ParamsE,"aw",@nobits
	.sectionflags	@""
	.align	16
	.zero		1024


//--------------------- .nv.shared.reserved.0     --------------------------
	.section	.nv.shared.reserved.0,"aw",@nobits
	.weak		__nv_reservedSMEM_offset_0_alias
	.size		__nv_reservedSMEM_offset_0_alias, 0, 0
	.other		__nv_reservedSMEM_offset_0_alias,@"STO_CUDA_RESERVED_SHARED STV_DEFAULT"
__nv_reservedSMEM_offset_0_alias:
	.zero		0


//--------------------- .nv.global                --------------------------
	.section	.nv.global,"aw",@nobits
.nv.global:
	.type		_ZN39_INTERNAL_ba9aa608_4_k_cu_f2c7db15_33114cute1_E,@object
	.size		_ZN39_INTERNAL_ba9aa608_4_k_cu_f2c7db15_33114cute1_E,(_ZN39_INTERNAL_ba9aa608_4_k_cu_f2c7db15_33114cuda3std3__45__cpo6cbeginE - _ZN39_INTERNAL_ba9aa608_4_k_cu_f2c7db15_33114cute1_E)
_ZN39_INTERNAL_ba9aa608_4_k_cu_f2c7db15_33114cute1_E:
	.zero		1
	.type		_ZN39_INTERNAL_ba9aa608_4_k_cu_f2c7db15_33114cuda3std3__45__cpo6cbeginE,@object
	.size		_ZN39_INTERNAL_ba9aa608_4_k_cu_f2c7db15_33114cuda3std3__45__cpo6cbeginE,(_ZN39_INTERNAL_ba9aa608_4_k_cu_f2c7db15_33114cuda3std3__48in_placeE - _ZN39_INTERNAL_ba9aa608_4_k_cu_f2c7db15_33114cuda3std3__45__cpo6cbeginE)
_ZN39_INTERNAL_ba9aa608_4_k_cu_f2c7db15_33114cuda3std3__45__cpo6cbeginE:
	.zero		1
	.type		_ZN39_INTERNAL_ba9aa608_4_k_cu_f2c7db15_33114cuda3std3__48in_placeE,@object
	.size		_ZN39_INTERNAL_ba9aa608_4_k_cu_f2c7db15_33114cuda3std3__48in_placeE,(_ZN39_INTERNAL_ba9aa608_4_k_cu_f2c7db15_33114cuda3std6ranges3__45__cpo9iter_moveE - _ZN39_INTERNAL_ba9aa608_4_k_cu_f2c7db15_33114cuda3std3__48in_placeE)
_ZN39_INTERNAL_ba9aa608_4_k_cu_f2c7db15_33114cuda3std3__48in_placeE:
	.zero		1
	.type		_ZN39_INTERNAL_ba9aa608_4_k_cu_f2c7db15_33114cuda3std6ranges3__45__cpo9iter_moveE,@object
	.size		_ZN39_INTERNAL_ba9aa608_4_k_cu_f2c7db15_33114cuda3std6ranges3__45__cpo9iter_moveE,(_ZN39_INTERNAL_ba9aa608_4_k_cu_f2c7db15_33114cuda3std3__45__cpo5beginE - _ZN39_INTERNAL_ba9aa608_4_k_cu_f2c7db15_33114cuda3std6ranges3__45__cpo9iter_moveE)
_ZN39_INTERNAL_ba9aa608_4_k_cu_f2c7db15_33114cuda3std6ranges3__45__cpo9iter_moveE:
	.zero		1
	.type		_ZN39_INTERNAL_ba9aa608_4_k_cu_f2c7db15_33114cuda3std3__45__cpo5beginE,@object
	.size		_ZN39_INTERNAL_ba9aa608_4_k_cu_f2c7db15_33114cuda3std3__45__cpo5beginE,(_ZN39_INTERNAL_ba9aa608_4_k_cu_f2c7db15_33114cuda3std3__441_GLOBAL__N__ba9aa608_4_k_cu_f2c7db15_33116ignoreE - _ZN39_INTERNAL_ba9aa608_4_k_cu_f2c7db15_33114cuda3std3__45__cpo5beginE)
_ZN39_INTERNAL_ba9aa608_4_k_cu_f2c7db15_33114cuda3std3__45__cpo5beginE:
	.zero		1
	.type		_ZN39_INTERNAL_ba9aa608_4_k_cu_f2c7db15_33114cuda3std3__441_GLOBAL__N__ba9aa608_4_k_cu_f2c7db15_33116ignoreE,@object
	.size		_ZN39_INTERNAL_ba9aa608_4_k_cu_f2c7db15_33114cuda3std3__441_GLOBAL__N__ba9aa608_4_k_cu_f2c7db15_33116ignoreE,(_ZN39_INTERNAL_ba9aa608_4_k_cu_f2c7db15_33114cute7productE - _ZN39_INTERNAL_ba9aa608_4_k_cu_f2c7db15_33114cuda3std3__441_GLOBAL__N__ba9aa608_4_k_cu_f2c7db15_33116ignoreE)
_ZN39_INTERNAL_ba9aa608_4_k_cu_f2c7db15_33114cuda3std3__441_GLOBAL__N__ba9aa608_4_k_cu_f2c7db15_33116ignoreE:
	.zero		1
	.type		_ZN39_INTERNAL_ba9aa608_4_k_cu_f2c7db15_33114cute7productE,@object
	.size		_ZN39_INTERNAL_ba9aa608_4_k_cu_f2c7db15_33114cute7productE,(_ZN39_INTERNAL_ba9aa608_4_k_cu_f2c7db15_33114cuda3std3__45__cpo3endE - _ZN39_INTERNAL_ba9aa608_4_k_cu_f2c7db15_33114cute7productE)
_ZN39_INTERNAL_ba9aa608_4_k_cu_f2c7db15_33114cute7productE:
	.zero		1
	.type		_ZN39_INTERNAL_ba9aa608_4_k_cu_f2c7db15_33114cuda3std3__45__cpo3endE,@object
	.size		_ZN39_INTERNAL_ba9aa608_4_k_cu_f2c7db15_33114cuda3std3__45__cpo3endE,(_ZN39_INTERNAL_ba9aa608_4_k_cu_f2c7db15_33114cuda3std3__419piecewise_constructE - _ZN39_INTERNAL_ba9aa608_4_k_cu_f2c7db15_33114cuda3std3__45__cpo3endE)
_ZN39_INTERNAL_ba9aa608_4_k_cu_f2c7db15_33114cuda3std3__45__cpo3endE:
	.zero		1
	.type		_ZN39_INTERNAL_ba9aa608_4_k_cu_f2c7db15_33114cuda3std3__419piecewise_constructE,@object
	.size		_ZN39_INTERNAL_ba9aa608_4_k_cu_f2c7db15_33114cuda3std3__419piecewise_constructE,(_ZN39_INTERNAL_ba9aa608_4_k_cu_f2c7db15_33114cuda3std3__45__cpo4cendE - _ZN39_INTERNAL_ba9aa608_4_k_cu_f2c7db15_33114cuda3std3__419piecewise_constructE)
_ZN39_INTERNAL_ba9aa608_4_k_cu_f2c7db15_33114cuda3std3__419piecewise_constructE:
	.zero		1
	.type		_ZN39_INTERNAL_ba9aa608_4_k_cu_f2c7db15_33114cuda3std3__45__cpo4cendE,@object
	.size		_ZN39_INTERNAL_ba9aa608_4_k_cu_f2c7db15_33114cuda3std3__45__cpo4cendE,(_ZN39_INTERNAL_ba9aa608_4_k_cu_f2c7db15_33114cuda3std6ranges3__45__cpo4swapE - _ZN39_INTERNAL_ba9aa608_4_k_cu_f2c7db15_33114cuda3std3__45__cpo4cendE)
_ZN39_INTERNAL_ba9aa608_4_k_cu_f2c7db15_33114cuda3std3__45__cpo4cendE:
	.zero		1
	.type		_ZN39_INTERNAL_ba9aa608_4_k_cu_f2c7db15_33114cuda3std6ranges3__45__cpo4swapE,@object
	.size		_ZN39_INTERNAL_ba9aa608_4_k_cu_f2c7db15_33114cuda3std6ranges3__45__cpo4swapE,(.L_8 - _ZN39_INTERNAL_ba9aa608_4_k_cu_f2c7db15_33114cuda3std6ranges3__45__cpo4swapE)
_ZN39_INTERNAL_ba9aa608_4_k_cu_f2c7db15_33114cuda3std6ranges3__45__cpo4swapE:
	.zero		1
.L_8:


//--------------------- .nv.constant0._ZN7cutlass13device_kernelINS_4gemm6kernel13GemmUniversalIN4cute5tupleIJiiiiEEENS1_10collective13CollectiveMmaINS1_34MainloopSm90TmaGmmaWarpSpecializedILi11ENS5_IJNS4_1CILi2EEENSA_ILi1EEESC_EEENS1_35KernelTmaWarpSpecializedCooperativeEEENS5_IJNSA_ILi256EEENSA_ILi64EEENSA_ILi32EEEEEENS_10bfloat16_tENS5_IJlSC_lEEESK_SL_NS4_8TiledMMAINS4_8MMA_AtomIJNS4_4SM904GMMA27MMA_64x64x16_F32BF16BF16_SSILNSP_5MajorE0ELSR_0ELNSP_7ScaleInE1ELSS_1EEEEEENS4_6LayoutISD_NS5_IJSC_NSA_ILi0EEESW_EEEEENS5_IJNS4_10UnderscoreESZ_SZ_EEEEENS4_13SM90_TMA_LOADENS4_14ComposedLayoutINS4_7SwizzleILi2ELi4ELi3EEENS4_18smem_ptr_flag_bitsILi16EEENSV_INS5_IJNSA_ILi8EEESI_EEENS5_IJSI_SC_EEEEEEEvNS4_8identityENS4_23SM90_TMA_LOAD_MULTICASTES1C_vS1D_EENS_8epilogue10collective6detail29Sm90TmaWarpSpecializedAdapterINS1H_15DefaultEpilogueISK_SL_SL_NS1G_6thread17LinearCombinationISK_Li1EffLNS1L_9ScaleType4KindE0ELNS_15FloatRoundStyleE2ESK_EENS1_15EpilogueDefaultEEEEEvvEEEEvNT_6ParamsE --------------------------
	.section	.nv.constant0._ZN7cutlass13device_kernelINS_4gemm6kernel13GemmUniversalIN4cute5tupleIJiiiiEEENS1_10collective13CollectiveMmaINS1_34MainloopSm90TmaGmmaWarpSpecializedILi11ENS5_IJNS4_1CILi2EEENSA_ILi1EEESC_EEENS1_35KernelTmaWarpSpecializedCooperativeEEENS5_IJNSA_ILi256EEENSA_ILi64EEENSA_ILi32EEEEEENS_10bfloat16_tENS5_IJlSC_lEEESK_SL_NS4_8TiledMMAINS4_8MMA_AtomIJNS4_4SM904GMMA27MMA_64x64x16_F32BF16BF16_SSILNSP_5MajorE0ELSR_0ELNSP_7ScaleInE1ELSS_1EEEEEENS4_6LayoutISD_NS5_IJSC_NSA_ILi0EEESW_EEEEENS5_IJNS4_10UnderscoreESZ_SZ_EEEEENS4_13SM90_TMA_LOADENS4_14ComposedLayoutINS4_7SwizzleILi2ELi4ELi3EEENS4_18smem_ptr_flag_bitsILi16EEENSV_INS5_IJNSA_ILi8EEESI_EEENS5_IJSI_SC_EEEEEEEvNS4_8identityENS4_23SM90_TMA_LOAD_MULTICASTES1C_vS1D_EENS_8epilogue10collective6detail29Sm90TmaWarpSpecializedAdapterINS1H_15DefaultEpilogueISK_SL_SL_NS1G_6thread17LinearCombinationISK_Li1EffLNS1L_9ScaleType4KindE0ELNS_15FloatRoundStyleE2ESK_EENS1_15EpilogueDefaultEEEEEvvEEEEvNT_6ParamsE,"a",@progbits
	.sectionflags	@""
	.align	4
.nv.constant0._ZN7cutlass13device_kernelINS_4gemm6kernel13GemmUniversalIN4cute5tupleIJiiiiEEENS1_10collective13CollectiveMmaINS1_34MainloopSm90TmaGmmaWarpSpecializedILi11ENS5_IJNS4_1CILi2EEENSA_ILi1EEESC_EEENS1_35KernelTmaWarpSpecializedCooperativeEEENS5_IJNSA_ILi256EEENSA_ILi64EEENSA_ILi32EEEEEENS_10bfloat16_tENS5_IJlSC_lEEESK_SL_NS4_8TiledMMAINS4_8MMA_AtomIJNS4_4SM904GMMA27MMA_64x64x16_F32BF16BF16_SSILNSP_5MajorE0ELSR_0ELNSP_7ScaleInE1ELSS_1EEEEEENS4_6LayoutISD_NS5_IJSC_NSA_ILi0EEESW_EEEEENS5_IJNS4_10UnderscoreESZ_SZ_EEEEENS4_13SM90_TMA_LOADENS4_14ComposedLayoutINS4_7SwizzleILi2ELi4ELi3EEENS4_18smem_ptr_flag_bitsILi16EEENSV_INS5_IJNSA_ILi8EEESI_EEENS5_IJSI_SC_EEEEEEEvNS4_8identityENS4_23SM90_TMA_LOAD_MULTICASTES1C_vS1D_EENS_8epilogue10collective6detail29Sm90TmaWarpSpecializedAdapterINS1H_15DefaultEpilogueISK_SL_SL_NS1G_6thread17LinearCombinationISK_Li1EffLNS1L_9ScaleType4KindE0ELNS_15FloatRoundStyleE2ESK_EENS1_15EpilogueDefaultEEEEEvvEEEEvNT_6ParamsE:
	.zero		1664


//--------------------- SYMBOLS --------------------------

	.type		.nv.reservedSmem.offset0,@object
	.size		.nv.reservedSmem.offset0,0x4
	.type		__assertfail,@function
